//
// Generated by NVIDIA NVVM Compiler
//
// Compiler Build ID: CL-36424714
// Cuda compilation tools, release 13.0, V13.0.88
// Based on NVVM 20.0.0
//

.version 9.0
.target sm_100
.address_size 64

	// .globl	_Z14load_full_tileiiPfS_i
// _ZZ9step1_opsPfiiiS_E3rA1 has been demoted
// _ZZ9step1_opsPfiiiS_E3rA2 has been demoted
// _ZZ12update_blockPfiS_iiE3rA1 has been demoted
// _ZZ9step2_opsPfiS_iE3rA2 has been demoted

.visible .entry _Z14load_full_tileiiPfS_i(
	.param .u32 _Z14load_full_tileiiPfS_i_param_0,
	.param .u32 _Z14load_full_tileiiPfS_i_param_1,
	.param .u64 .ptr .align 1 _Z14load_full_tileiiPfS_i_param_2,
	.param .u64 .ptr .align 1 _Z14load_full_tileiiPfS_i_param_3,
	.param .u32 _Z14load_full_tileiiPfS_i_param_4
)
{
	.reg .b32 	%r<13>;
	.reg .b32 	%f<2>;
	.reg .b64 	%rd<9>;

	ld.param.u32 	%r1, [_Z14load_full_tileiiPfS_i_param_0];
	ld.param.u32 	%r2, [_Z14load_full_tileiiPfS_i_param_1];
	ld.param.u64 	%rd1, [_Z14load_full_tileiiPfS_i_param_2];
	ld.param.u64 	%rd2, [_Z14load_full_tileiiPfS_i_param_3];
	ld.param.u32 	%r3, [_Z14load_full_tileiiPfS_i_param_4];
	cvta.to.global.u64 	%rd3, %rd2;
	cvta.to.global.u64 	%rd4, %rd1;
	shl.b32 	%r4, %r1, 5;
	mov.u32 	%r5, %tid.y;
	add.s32 	%r6, %r4, %r5;
	shl.b32 	%r7, %r2, 5;
	mov.u32 	%r8, %tid.x;
	add.s32 	%r9, %r7, %r8;
	mad.lo.s32 	%r10, %r3, %r6, %r9;
	mul.wide.s32 	%rd5, %r10, 4;
	add.s64 	%rd6, %rd4, %rd5;
	ld.global.f32 	%f1, [%rd6];
	shl.b32 	%r11, %r5, 5;
	add.s32 	%r12, %r11, %r8;
	mul.wide.u32 	%rd7, %r12, 4;
	add.s64 	%rd8, %rd3, %rd7;
	st.global.f32 	[%rd8], %f1;
	bar.sync 	0;
	ret;

}
	// .globl	_Z15load_lower_tileiiPfS_i
.visible .entry _Z15load_lower_tileiiPfS_i(
	.param .u32 _Z15load_lower_tileiiPfS_i_param_0,
	.param .u32 _Z15load_lower_tileiiPfS_i_param_1,
	.param .u64 .ptr .align 1 _Z15load_lower_tileiiPfS_i_param_2,
	.param .u64 .ptr .align 1 _Z15load_lower_tileiiPfS_i_param_3,
	.param .u32 _Z15load_lower_tileiiPfS_i_param_4
)
{
	.reg .pred 	%p<2>;
	.reg .b32 	%r<16>;
	.reg .b32 	%f<2>;
	.reg .b64 	%rd<11>;

	ld.param.u32 	%r6, [_Z15load_lower_tileiiPfS_i_param_0];
	ld.param.u32 	%r7, [_Z15load_lower_tileiiPfS_i_param_1];
	ld.param.u64 	%rd2, [_Z15load_lower_tileiiPfS_i_param_2];
	ld.param.u64 	%rd3, [_Z15load_lower_tileiiPfS_i_param_3];
	ld.param.u32 	%r5, [_Z15load_lower_tileiiPfS_i_param_4];
	cvta.to.global.u64 	%rd1, %rd3;
	shl.b32 	%r1, %r6, 5;
	mov.u32 	%r2, %tid.y;
	shl.b32 	%r3, %r7, 5;
	mov.u32 	%r4, %tid.x;
	setp.gt.u32 	%p1, %r4, %r2;
	@%p1 bra 	$L__BB1_2;
	cvta.to.global.u64 	%rd4, %rd2;
	add.s32 	%r8, %r1, %r2;
	add.s32 	%r9, %r3, %r4;
	mad.lo.s32 	%r10, %r5, %r8, %r9;
	mul.wide.s32 	%rd5, %r10, 4;
	add.s64 	%rd6, %rd4, %rd5;
	ld.global.f32 	%f1, [%rd6];
	shl.b32 	%r11, %r2, 5;
	add.s32 	%r12, %r11, %r4;
	mul.wide.u32 	%rd7, %r12, 4;
	add.s64 	%rd8, %rd1, %rd7;
	st.global.f32 	[%rd8], %f1;
	bra.uni 	$L__BB1_3;
$L__BB1_2:
	shl.b32 	%r13, %r2, 5;
	add.s32 	%r14, %r13, %r4;
	mul.wide.u32 	%rd9, %r14, 4;
	add.s64 	%rd10, %rd1, %rd9;
	mov.b32 	%r15, 0;
	st.global.u32 	[%rd10], %r15;
$L__BB1_3:
	bar.sync 	0;
	ret;

}
	// .globl	_Z9step1_opsPfiiiS_
.visible .entry _Z9step1_opsPfiiiS_(
	.param .u64 .ptr .align 1 _Z9step1_opsPfiiiS__param_0,
	.param .u32 _Z9step1_opsPfiiiS__param_1,
	.param .u32 _Z9step1_opsPfiiiS__param_2,
	.param .u32 _Z9step1_opsPfiiiS__param_3,
	.param .u64 .ptr .align 1 _Z9step1_opsPfiiiS__param_4
)
{
	.reg .b32 	%r<26>;
	.reg .b32 	%f<132>;
	.reg .b64 	%rd<11>;
	// demoted variable
	.shared .align 4 .b8 _ZZ9step1_opsPfiiiS_E3rA1[4096];
	// demoted variable
	.shared .align 4 .b8 _ZZ9step1_opsPfiiiS_E3rA2[4096];
	ld.param.u64 	%rd1, [_Z9step1_opsPfiiiS__param_0];
	ld.param.u32 	%r1, [_Z9step1_opsPfiiiS__param_1];
	ld.param.u32 	%r2, [_Z9step1_opsPfiiiS__param_2];
	ld.param.u32 	%r3, [_Z9step1_opsPfiiiS__param_3];
	ld.param.u64 	%rd2, [_Z9step1_opsPfiiiS__param_4];
	cvta.to.global.u64 	%rd3, %rd2;
	cvta.to.global.u64 	%rd4, %rd1;
	mov.u32 	%r4, %ctaid.x;
	shl.b32 	%r5, %r1, 5;
	mov.u32 	%r6, %tid.y;
	add.s32 	%r7, %r5, %r6;
	shl.b32 	%r8, %r4, 5;
	mov.u32 	%r9, %tid.x;
	add.s32 	%r10, %r8, %r9;
	mad.lo.s32 	%r11, %r7, %r3, %r10;
	mul.wide.s32 	%rd5, %r11, 4;
	add.s64 	%rd6, %rd4, %rd5;
	ld.global.f32 	%f1, [%rd6];
	shl.b32 	%r12, %r6, 5;
	add.s32 	%r13, %r12, %r9;
	shl.b32 	%r14, %r13, 2;
	mov.u32 	%r15, _ZZ9step1_opsPfiiiS_E3rA1;
	add.s32 	%r16, %r15, %r14;
	st.shared.f32 	[%r16], %f1;
	bar.sync 	0;
	shl.b32 	%r17, %r2, 5;
	add.s32 	%r18, %r17, %r6;
	mad.lo.s32 	%r19, %r18, %r3, %r10;
	mul.wide.s32 	%rd7, %r19, 4;
	add.s64 	%rd8, %rd4, %rd7;
	ld.global.f32 	%f2, [%rd8];
	mov.u32 	%r20, _ZZ9step1_opsPfiiiS_E3rA2;
	add.s32 	%r21, %r20, %r14;
	st.shared.f32 	[%r21], %f2;
	bar.sync 	0;
	mul.wide.u32 	%rd9, %r13, 4;
	add.s64 	%rd10, %rd3, %rd9;
	ld.global.f32 	%f3, [%rd10];
	shl.b32 	%r22, %r6, 7;
	add.s32 	%r23, %r15, %r22;
	ld.shared.f32 	%f4, [%r23];
	shl.b32 	%r24, %r9, 7;
	add.s32 	%r25, %r20, %r24;
	ld.shared.f32 	%f5, [%r25];
	mul.f32 	%f6, %f4, %f5;
	sub.f32 	%f7, %f3, %f6;
	ld.shared.f32 	%f8, [%r23+4];
	ld.shared.f32 	%f9, [%r25+4];
	mul.f32 	%f10, %f8, %f9;
	sub.f32 	%f11, %f7, %f10;
	ld.shared.f32 	%f12, [%r23+8];
	ld.shared.f32 	%f13, [%r25+8];
	mul.f32 	%f14, %f12, %f13;
	sub.f32 	%f15, %f11, %f14;
	ld.shared.f32 	%f16, [%r23+12];
	ld.shared.f32 	%f17, [%r25+12];
	mul.f32 	%f18, %f16, %f17;
	sub.f32 	%f19, %f15, %f18;
	ld.shared.f32 	%f20, [%r23+16];
	ld.shared.f32 	%f21, [%r25+16];
	mul.f32 	%f22, %f20, %f21;
	sub.f32 	%f23, %f19, %f22;
	ld.shared.f32 	%f24, [%r23+20];
	ld.shared.f32 	%f25, [%r25+20];
	mul.f32 	%f26, %f24, %f25;
	sub.f32 	%f27, %f23, %f26;
	ld.shared.f32 	%f28, [%r23+24];
	ld.shared.f32 	%f29, [%r25+24];
	mul.f32 	%f30, %f28, %f29;
	sub.f32 	%f31, %f27, %f30;
	ld.shared.f32 	%f32, [%r23+28];
	ld.shared.f32 	%f33, [%r25+28];
	mul.f32 	%f34, %f32, %f33;
	sub.f32 	%f35, %f31, %f34;
	ld.shared.f32 	%f36, [%r23+32];
	ld.shared.f32 	%f37, [%r25+32];
	mul.f32 	%f38, %f36, %f37;
	sub.f32 	%f39, %f35, %f38;
	ld.shared.f32 	%f40, [%r23+36];
	ld.shared.f32 	%f41, [%r25+36];
	mul.f32 	%f42, %f40, %f41;
	sub.f32 	%f43, %f39, %f42;
	ld.shared.f32 	%f44, [%r23+40];
	ld.shared.f32 	%f45, [%r25+40];
	mul.f32 	%f46, %f44, %f45;
	sub.f32 	%f47, %f43, %f46;
	ld.shared.f32 	%f48, [%r23+44];
	ld.shared.f32 	%f49, [%r25+44];
	mul.f32 	%f50, %f48, %f49;
	sub.f32 	%f51, %f47, %f50;
	ld.shared.f32 	%f52, [%r23+48];
	ld.shared.f32 	%f53, [%r25+48];
	mul.f32 	%f54, %f52, %f53;
	sub.f32 	%f55, %f51, %f54;
	ld.shared.f32 	%f56, [%r23+52];
	ld.shared.f32 	%f57, [%r25+52];
	mul.f32 	%f58, %f56, %f57;
	sub.f32 	%f59, %f55, %f58;
	ld.shared.f32 	%f60, [%r23+56];
	ld.shared.f32 	%f61, [%r25+56];
	mul.f32 	%f62, %f60, %f61;
	sub.f32 	%f63, %f59, %f62;
	ld.shared.f32 	%f64, [%r23+60];
	ld.shared.f32 	%f65, [%r25+60];
	mul.f32 	%f66, %f64, %f65;
	sub.f32 	%f67, %f63, %f66;
	ld.shared.f32 	%f68, [%r23+64];
	ld.shared.f32 	%f69, [%r25+64];
	mul.f32 	%f70, %f68, %f69;
	sub.f32 	%f71, %f67, %f70;
	ld.shared.f32 	%f72, [%r23+68];
	ld.shared.f32 	%f73, [%r25+68];
	mul.f32 	%f74, %f72, %f73;
	sub.f32 	%f75, %f71, %f74;
	ld.shared.f32 	%f76, [%r23+72];
	ld.shared.f32 	%f77, [%r25+72];
	mul.f32 	%f78, %f76, %f77;
	sub.f32 	%f79, %f75, %f78;
	ld.shared.f32 	%f80, [%r23+76];
	ld.shared.f32 	%f81, [%r25+76];
	mul.f32 	%f82, %f80, %f81;
	sub.f32 	%f83, %f79, %f82;
	ld.shared.f32 	%f84, [%r23+80];
	ld.shared.f32 	%f85, [%r25+80];
	mul.f32 	%f86, %f84, %f85;
	sub.f32 	%f87, %f83, %f86;
	ld.shared.f32 	%f88, [%r23+84];
	ld.shared.f32 	%f89, [%r25+84];
	mul.f32 	%f90, %f88, %f89;
	sub.f32 	%f91, %f87, %f90;
	ld.shared.f32 	%f92, [%r23+88];
	ld.shared.f32 	%f93, [%r25+88];
	mul.f32 	%f94, %f92, %f93;
	sub.f32 	%f95, %f91, %f94;
	ld.shared.f32 	%f96, [%r23+92];
	ld.shared.f32 	%f97, [%r25+92];
	mul.f32 	%f98, %f96, %f97;
	sub.f32 	%f99, %f95, %f98;
	ld.shared.f32 	%f100, [%r23+96];
	ld.shared.f32 	%f101, [%r25+96];
	mul.f32 	%f102, %f100, %f101;
	sub.f32 	%f103, %f99, %f102;
	ld.shared.f32 	%f104, [%r23+100];
	ld.shared.f32 	%f105, [%r25+100];
	mul.f32 	%f106, %f104, %f105;
	sub.f32 	%f107, %f103, %f106;
	ld.shared.f32 	%f108, [%r23+104];
	ld.shared.f32 	%f109, [%r25+104];
	mul.f32 	%f110, %f108, %f109;
	sub.f32 	%f111, %f107, %f110;
	ld.shared.f32 	%f112, [%r23+108];
	ld.shared.f32 	%f113, [%r25+108];
	mul.f32 	%f114, %f112, %f113;
	sub.f32 	%f115, %f111, %f114;
	ld.shared.f32 	%f116, [%r23+112];
	ld.shared.f32 	%f117, [%r25+112];
	mul.f32 	%f118, %f116, %f117;
	sub.f32 	%f119, %f115, %f118;
	ld.shared.f32 	%f120, [%r23+116];
	ld.shared.f32 	%f121, [%r25+116];
	mul.f32 	%f122, %f120, %f121;
	sub.f32 	%f123, %f119, %f122;
	ld.shared.f32 	%f124, [%r23+120];
	ld.shared.f32 	%f125, [%r25+120];
	mul.f32 	%f126, %f124, %f125;
	sub.f32 	%f127, %f123, %f126;
	ld.shared.f32 	%f128, [%r23+124];
	ld.shared.f32 	%f129, [%r25+124];
	mul.f32 	%f130, %f128, %f129;
	sub.f32 	%f131, %f127, %f130;
	st.global.f32 	[%rd10], %f131;
	bar.sync 	0;
	ret;

}
	// .globl	_Z12update_blockPfiS_ii
.visible .entry _Z12update_blockPfiS_ii(
	.param .u64 .ptr .align 1 _Z12update_blockPfiS_ii_param_0,
	.param .u32 _Z12update_blockPfiS_ii_param_1,
	.param .u64 .ptr .align 1 _Z12update_blockPfiS_ii_param_2,
	.param .u32 _Z12update_blockPfiS_ii_param_3,
	.param .u32 _Z12update_blockPfiS_ii_param_4
)
{
	.reg .pred 	%p<19>;
	.reg .b32 	%r<48>;
	.reg .b32 	%f<35>;
	.reg .b64 	%rd<17>;
	// demoted variable
	.shared .align 4 .b8 _ZZ12update_blockPfiS_iiE3rA1[4096];
	ld.param.u64 	%rd6, [_Z12update_blockPfiS_ii_param_0];
	ld.param.u32 	%r15, [_Z12update_blockPfiS_ii_param_1];
	ld.param.u64 	%rd7, [_Z12update_blockPfiS_ii_param_2];
	ld.param.u32 	%r16, [_Z12update_blockPfiS_ii_param_3];
	ld.param.u32 	%r17, [_Z12update_blockPfiS_ii_param_4];
	cvta.to.global.u64 	%rd1, %rd7;
	shl.b32 	%r1, %r17, 5;
	mov.u32 	%r2, %tid.y;
	mov.u32 	%r3, %tid.x;
	add.s32 	%r4, %r1, %r3;
	setp.gt.u32 	%p1, %r3, %r2;
	@%p1 bra 	$L__BB3_2;
	add.s32 	%r18, %r1, %r2;
	mad.lo.s32 	%r19, %r18, %r16, %r4;
	mul.wide.s32 	%rd8, %r19, 4;
	add.s64 	%rd9, %rd1, %rd8;
	ld.global.f32 	%f1, [%rd9];
	shl.b32 	%r20, %r2, 5;
	add.s32 	%r21, %r20, %r3;
	shl.b32 	%r22, %r21, 2;
	mov.u32 	%r23, _ZZ12update_blockPfiS_iiE3rA1;
	add.s32 	%r24, %r23, %r22;
	st.shared.f32 	[%r24], %f1;
	bra.uni 	$L__BB3_3;
$L__BB3_2:
	shl.b32 	%r25, %r2, 5;
	add.s32 	%r26, %r25, %r3;
	shl.b32 	%r27, %r26, 2;
	mov.u32 	%r28, _ZZ12update_blockPfiS_iiE3rA1;
	add.s32 	%r29, %r28, %r27;
	mov.b32 	%r30, 0;
	st.shared.u32 	[%r29], %r30;
$L__BB3_3:
	cvta.to.global.u64 	%rd10, %rd6;
	bar.sync 	0;
	shl.b32 	%r33, %r2, 5;
	add.s32 	%r34, %r33, %r3;
	mul.wide.u32 	%rd11, %r34, 4;
	add.s64 	%rd2, %rd10, %rd11;
	shl.b32 	%r35, %r3, 7;
	mov.u32 	%r36, _ZZ12update_blockPfiS_iiE3rA1;
	add.s32 	%r37, %r35, %r36;
	add.s32 	%r46, %r37, 8;
	mul.wide.u32 	%rd12, %r2, 128;
	add.s64 	%rd13, %rd12, %rd10;
	add.s64 	%rd16, %rd13, 8;
	add.s32 	%r45, %r36, 264;
	mov.b32 	%r47, 0;
$L__BB3_4:
	setp.ne.s32 	%p2, %r3, 0;
	@%p2 bra 	$L__BB3_6;
	ld.global.f32 	%f2, [%rd16+-8];
	ld.shared.f32 	%f3, [%r45+-264];
	div.rn.f32 	%f4, %f2, %f3;
	st.global.f32 	[%rd16+-8], %f4;
$L__BB3_6:
	setp.gt.u32 	%p3, %r3, 30;
	bar.sync 	0;
	setp.le.u32 	%p4, %r3, %r47;
	or.pred  	%p5, %p4, %p3;
	@%p5 bra 	$L__BB3_8;
	ld.global.f32 	%f5, [%rd16+-8];
	ld.shared.f32 	%f6, [%r46+-8];
	mul.f32 	%f7, %f5, %f6;
	ld.global.f32 	%f8, [%rd2];
	sub.f32 	%f9, %f8, %f7;
	st.global.f32 	[%rd2], %f9;
$L__BB3_8:
	setp.ne.s32 	%p6, %r3, 0;
	bar.sync 	0;
	@%p6 bra 	$L__BB3_10;
	ld.global.f32 	%f10, [%rd16+-4];
	ld.shared.f32 	%f11, [%r45+-132];
	div.rn.f32 	%f12, %f10, %f11;
	st.global.f32 	[%rd16+-4], %f12;
$L__BB3_10:
	setp.gt.u32 	%p7, %r3, 30;
	bar.sync 	0;
	add.s32 	%r9, %r47, 1;
	setp.le.u32 	%p8, %r3, %r9;
	or.pred  	%p9, %p8, %p7;
	@%p9 bra 	$L__BB3_12;
	ld.global.f32 	%f13, [%rd16+-4];
	ld.shared.f32 	%f14, [%r46+-4];
	mul.f32 	%f15, %f13, %f14;
	ld.global.f32 	%f16, [%rd2];
	sub.f32 	%f17, %f16, %f15;
	st.global.f32 	[%rd2], %f17;
$L__BB3_12:
	setp.ne.s32 	%p10, %r3, 0;
	bar.sync 	0;
	@%p10 bra 	$L__BB3_14;
	ld.global.f32 	%f18, [%rd16];
	ld.shared.f32 	%f19, [%r45];
	div.rn.f32 	%f20, %f18, %f19;
	st.global.f32 	[%rd16], %f20;
$L__BB3_14:
	setp.gt.u32 	%p11, %r3, 30;
	bar.sync 	0;
	add.s32 	%r10, %r9, 1;
	setp.le.u32 	%p12, %r3, %r10;
	or.pred  	%p13, %p12, %p11;
	@%p13 bra 	$L__BB3_16;
	ld.global.f32 	%f21, [%rd16];
	ld.shared.f32 	%f22, [%r46];
	mul.f32 	%f23, %f21, %f22;
	ld.global.f32 	%f24, [%rd2];
	sub.f32 	%f25, %f24, %f23;
	st.global.f32 	[%rd2], %f25;
$L__BB3_16:
	setp.ne.s32 	%p14, %r3, 0;
	bar.sync 	0;
	@%p14 bra 	$L__BB3_18;
	ld.global.f32 	%f26, [%rd16+4];
	ld.shared.f32 	%f27, [%r45+132];
	div.rn.f32 	%f28, %f26, %f27;
	st.global.f32 	[%rd16+4], %f28;
$L__BB3_18:
	setp.gt.u32 	%p15, %r3, 30;
	bar.sync 	0;
	add.s32 	%r11, %r10, 1;
	setp.le.u32 	%p16, %r3, %r11;
	or.pred  	%p17, %p16, %p15;
	@%p17 bra 	$L__BB3_20;
	ld.global.f32 	%f29, [%rd16+4];
	ld.shared.f32 	%f30, [%r46+4];
	mul.f32 	%f31, %f29, %f30;
	ld.global.f32 	%f32, [%rd2];
	sub.f32 	%f33, %f32, %f31;
	st.global.f32 	[%rd2], %f33;
$L__BB3_20:
	bar.sync 	0;
	add.s32 	%r46, %r46, 16;
	add.s64 	%rd16, %rd16, 16;
	add.s32 	%r45, %r45, 528;
	add.s32 	%r47, %r11, 1;
	setp.ne.s32 	%p18, %r47, 32;
	@%p18 bra 	$L__BB3_4;
	bar.sync 	0;
	shl.b32 	%r42, %r15, 5;
	add.s32 	%r43, %r42, %r2;
	ld.global.f32 	%f34, [%rd2];
	mad.lo.s32 	%r44, %r43, %r16, %r4;
	mul.wide.s32 	%rd14, %r44, 4;
	add.s64 	%rd15, %rd1, %rd14;
	st.global.f32 	[%rd15], %f34;
	bar.sync 	0;
	ret;

}
	// .globl	_Z9step2_opsPfiS_i
.visible .entry _Z9step2_opsPfiS_i(
	.param .u64 .ptr .align 1 _Z9step2_opsPfiS_i_param_0,
	.param .u32 _Z9step2_opsPfiS_i_param_1,
	.param .u64 .ptr .align 1 _Z9step2_opsPfiS_i_param_2,
	.param .u32 _Z9step2_opsPfiS_i_param_3
)
{
	.reg .pred 	%p<2>;
	.reg .b32 	%r<21>;
	.reg .b32 	%f<131>;
	.reg .b64 	%rd<9>;
	// demoted variable
	.shared .align 4 .b8 _ZZ9step2_opsPfiS_iE3rA2[4096];
	ld.param.u64 	%rd2, [_Z9step2_opsPfiS_i_param_0];
	ld.param.u32 	%r4, [_Z9step2_opsPfiS_i_param_1];
	ld.param.u64 	%rd1, [_Z9step2_opsPfiS_i_param_2];
	ld.param.u32 	%r5, [_Z9step2_opsPfiS_i_param_3];
	cvta.to.global.u64 	%rd3, %rd2;
	mov.u32 	%r6, %ctaid.x;
	shl.b32 	%r7, %r4, 5;
	mov.u32 	%r8, %tid.y;
	add.s32 	%r9, %r7, %r8;
	shl.b32 	%r10, %r6, 5;
	mov.u32 	%r1, %tid.x;
	add.s32 	%r11, %r10, %r1;
	mad.lo.s32 	%r12, %r9, %r5, %r11;
	mul.wide.s32 	%rd4, %r12, 4;
	add.s64 	%rd5, %rd3, %rd4;
	ld.global.f32 	%f1, [%rd5];
	shl.b32 	%r2, %r8, 5;
	add.s32 	%r3, %r2, %r1;
	shl.b32 	%r13, %r3, 2;
	mov.u32 	%r14, _ZZ9step2_opsPfiS_iE3rA2;
	add.s32 	%r15, %r14, %r13;
	st.shared.f32 	[%r15], %f1;
	bar.sync 	0;
	setp.gt.u32 	%p1, %r1, %r8;
	@%p1 bra 	$L__BB4_2;
	cvta.to.global.u64 	%rd6, %rd1;
	mul.wide.u32 	%rd7, %r3, 4;
	add.s64 	%rd8, %rd6, %rd7;
	ld.global.f32 	%f2, [%rd8];
	shl.b32 	%r16, %r2, 2;
	add.s32 	%r18, %r14, %r16;
	ld.shared.f32 	%f3, [%r18];
	shl.b32 	%r19, %r1, 7;
	add.s32 	%r20, %r14, %r19;
	ld.shared.f32 	%f4, [%r20];
	mul.f32 	%f5, %f3, %f4;
	sub.f32 	%f6, %f2, %f5;
	ld.shared.f32 	%f7, [%r18+4];
	ld.shared.f32 	%f8, [%r20+4];
	mul.f32 	%f9, %f7, %f8;
	sub.f32 	%f10, %f6, %f9;
	ld.shared.f32 	%f11, [%r18+8];
	ld.shared.f32 	%f12, [%r20+8];
	mul.f32 	%f13, %f11, %f12;
	sub.f32 	%f14, %f10, %f13;
	ld.shared.f32 	%f15, [%r18+12];
	ld.shared.f32 	%f16, [%r20+12];
	mul.f32 	%f17, %f15, %f16;
	sub.f32 	%f18, %f14, %f17;
	ld.shared.f32 	%f19, [%r18+16];
	ld.shared.f32 	%f20, [%r20+16];
	mul.f32 	%f21, %f19, %f20;
	sub.f32 	%f22, %f18, %f21;
	ld.shared.f32 	%f23, [%r18+20];
	ld.shared.f32 	%f24, [%r20+20];
	mul.f32 	%f25, %f23, %f24;
	sub.f32 	%f26, %f22, %f25;
	ld.shared.f32 	%f27, [%r18+24];
	ld.shared.f32 	%f28, [%r20+24];
	mul.f32 	%f29, %f27, %f28;
	sub.f32 	%f30, %f26, %f29;
	ld.shared.f32 	%f31, [%r18+28];
	ld.shared.f32 	%f32, [%r20+28];
	mul.f32 	%f33, %f31, %f32;
	sub.f32 	%f34, %f30, %f33;
	ld.shared.f32 	%f35, [%r18+32];
	ld.shared.f32 	%f36, [%r20+32];
	mul.f32 	%f37, %f35, %f36;
	sub.f32 	%f38, %f34, %f37;
	ld.shared.f32 	%f39, [%r18+36];
	ld.shared.f32 	%f40, [%r20+36];
	mul.f32 	%f41, %f39, %f40;
	sub.f32 	%f42, %f38, %f41;
	ld.shared.f32 	%f43, [%r18+40];
	ld.shared.f32 	%f44, [%r20+40];
	mul.f32 	%f45, %f43, %f44;
	sub.f32 	%f46, %f42, %f45;
	ld.shared.f32 	%f47, [%r18+44];
	ld.shared.f32 	%f48, [%r20+44];
	mul.f32 	%f49, %f47, %f48;
	sub.f32 	%f50, %f46, %f49;
	ld.shared.f32 	%f51, [%r18+48];
	ld.shared.f32 	%f52, [%r20+48];
	mul.f32 	%f53, %f51, %f52;
	sub.f32 	%f54, %f50, %f53;
	ld.shared.f32 	%f55, [%r18+52];
	ld.shared.f32 	%f56, [%r20+52];
	mul.f32 	%f57, %f55, %f56;
	sub.f32 	%f58, %f54, %f57;
	ld.shared.f32 	%f59, [%r18+56];
	ld.shared.f32 	%f60, [%r20+56];
	mul.f32 	%f61, %f59, %f60;
	sub.f32 	%f62, %f58, %f61;
	ld.shared.f32 	%f63, [%r18+60];
	ld.shared.f32 	%f64, [%r20+60];
	mul.f32 	%f65, %f63, %f64;
	sub.f32 	%f66, %f62, %f65;
	ld.shared.f32 	%f67, [%r18+64];
	ld.shared.f32 	%f68, [%r20+64];
	mul.f32 	%f69, %f67, %f68;
	sub.f32 	%f70, %f66, %f69;
	ld.shared.f32 	%f71, [%r18+68];
	ld.shared.f32 	%f72, [%r20+68];
	mul.f32 	%f73, %f71, %f72;
	sub.f32 	%f74, %f70, %f73;
	ld.shared.f32 	%f75, [%r18+72];
	ld.shared.f32 	%f76, [%r20+72];
	mul.f32 	%f77, %f75, %f76;
	sub.f32 	%f78, %f74, %f77;
	ld.shared.f32 	%f79, [%r18+76];
	ld.shared.f32 	%f80, [%r20+76];
	mul.f32 	%f81, %f79, %f80;
	sub.f32 	%f82, %f78, %f81;
	ld.shared.f32 	%f83, [%r18+80];
	ld.shared.f32 	%f84, [%r20+80];
	mul.f32 	%f85, %f83, %f84;
	sub.f32 	%f86, %f82, %f85;
	ld.shared.f32 	%f87, [%r18+84];
	ld.shared.f32 	%f88, [%r20+84];
	mul.f32 	%f89, %f87, %f88;
	sub.f32 	%f90, %f86, %f89;
	ld.shared.f32 	%f91, [%r18+88];
	ld.shared.f32 	%f92, [%r20+88];
	mul.f32 	%f93, %f91, %f92;
	sub.f32 	%f94, %f90, %f93;
	ld.shared.f32 	%f95, [%r18+92];
	ld.shared.f32 	%f96, [%r20+92];
	mul.f32 	%f97, %f95, %f96;
	sub.f32 	%f98, %f94, %f97;
	ld.shared.f32 	%f99, [%r18+96];
	ld.shared.f32 	%f100, [%r20+96];
	mul.f32 	%f101, %f99, %f100;
	sub.f32 	%f102, %f98, %f101;
	ld.shared.f32 	%f103, [%r18+100];
	ld.shared.f32 	%f104, [%r20+100];
	mul.f32 	%f105, %f103, %f104;
	sub.f32 	%f106, %f102, %f105;
	ld.shared.f32 	%f107, [%r18+104];
	ld.shared.f32 	%f108, [%r20+104];
	mul.f32 	%f109, %f107, %f108;
	sub.f32 	%f110, %f106, %f109;
	ld.shared.f32 	%f111, [%r18+108];
	ld.shared.f32 	%f112, [%r20+108];
	mul.f32 	%f113, %f111, %f112;
	sub.f32 	%f114, %f110, %f113;
	ld.shared.f32 	%f115, [%r18+112];
	ld.shared.f32 	%f116, [%r20+112];
	mul.f32 	%f117, %f115, %f116;
	sub.f32 	%f118, %f114, %f117;
	ld.shared.f32 	%f119, [%r18+116];
	ld.shared.f32 	%f120, [%r20+116];
	mul.f32 	%f121, %f119, %f120;
	sub.f32 	%f122, %f118, %f121;
	ld.shared.f32 	%f123, [%r18+120];
	ld.shared.f32 	%f124, [%r20+120];
	mul.f32 	%f125, %f123, %f124;
	sub.f32 	%f126, %f122, %f125;
	ld.shared.f32 	%f127, [%r18+124];
	ld.shared.f32 	%f128, [%r20+124];
	mul.f32 	%f129, %f127, %f128;
	sub.f32 	%f130, %f126, %f129;
	st.global.f32 	[%rd8], %f130;
$L__BB4_2:
	bar.sync 	0;
	ret;

}
	// .globl	_Z15factor_trianglePfiS_i
.visible .entry _Z15factor_trianglePfiS_i(
	.param .u64 .ptr .align 1 _Z15factor_trianglePfiS_i_param_0,
	.param .u32 _Z15factor_trianglePfiS_i_param_1,
	.param .u64 .ptr .align 1 _Z15factor_trianglePfiS_i_param_2,
	.param .u32 _Z15factor_trianglePfiS_i_param_3
)
{
	.reg .pred 	%p<63>;
	.reg .b32 	%r<43>;
	.reg .b32 	%f<45>;
	.reg .b64 	%rd<23>;

	ld.param.u64 	%rd9, [_Z15factor_trianglePfiS_i_param_0];
	ld.param.u32 	%r13, [_Z15factor_trianglePfiS_i_param_1];
	ld.param.u64 	%rd10, [_Z15factor_trianglePfiS_i_param_2];
	ld.param.u32 	%r14, [_Z15factor_trianglePfiS_i_param_3];
	cvta.to.global.u64 	%rd11, %rd10;
	mov.u32 	%r1, %tid.x;
	mov.u32 	%r2, %tid.y;
	mul.lo.s32 	%r16, %r1, 33;
	mul.wide.u32 	%rd12, %r16, 4;
	add.s64 	%rd1, %rd11, %rd12;
	shl.b32 	%r17, %r2, 5;
	add.s32 	%r18, %r17, %r1;
	mul.wide.u32 	%rd13, %r18, 4;
	add.s64 	%rd2, %rd11, %rd13;
	neg.s32 	%r41, %r1;
	mul.wide.u32 	%rd14, %r1, 128;
	add.s64 	%rd15, %rd14, %rd11;
	add.s64 	%rd22, %rd15, 8;
	mul.wide.u32 	%rd16, %r2, 128;
	add.s64 	%rd17, %rd16, %rd11;
	add.s64 	%rd21, %rd17, 8;
	mov.b32 	%r42, 0;
$L__BB5_1:
	setp.ne.s32 	%p1, %r1, %r2;
	setp.ne.s32 	%p2, %r41, 0;
	or.pred  	%p3, %p1, %p2;
	@%p3 bra 	$L__BB5_3;
	ld.global.f32 	%f3, [%rd1];
	sqrt.rn.f32 	%f4, %f3;
	st.global.f32 	[%rd1], %f4;
$L__BB5_3:
	setp.ne.s32 	%p4, %r41, 0;
	setp.gt.u32 	%p5, %r2, 31;
	bar.sync 	0;
	min.u32 	%r21, %r2, 32;
	setp.le.u32 	%p6, %r21, %r1;
	or.pred  	%p7, %p6, %p4;
	or.pred  	%p8, %p7, %p5;
	@%p8 bra 	$L__BB5_5;
	ld.global.f32 	%f5, [%rd2];
	ld.global.f32 	%f6, [%rd1];
	div.rn.f32 	%f7, %f5, %f6;
	st.global.f32 	[%rd2], %f7;
$L__BB5_5:
	setp.gt.u32 	%p9, %r2, 31;
	setp.gt.u32 	%p10, %r1, 31;
	setp.ge.u32 	%p11, %r1, %r2;
	bar.sync 	0;
	setp.le.u32 	%p12, %r1, %r42;
	or.pred  	%p13, %p11, %p12;
	or.pred  	%p14, %p13, %p10;
	or.pred  	%p15, %p14, %p9;
	@%p15 bra 	$L__BB5_7;
	ld.global.f32 	%f8, [%rd22+-8];
	ld.global.f32 	%f9, [%rd21+-8];
	mul.f32 	%f10, %f8, %f9;
	ld.global.f32 	%f11, [%rd2];
	sub.f32 	%f12, %f11, %f10;
	st.global.f32 	[%rd2], %f12;
$L__BB5_7:
	setp.ne.s32 	%p16, %r1, %r2;
	bar.sync 	0;
	add.s32 	%r6, %r42, 1;
	setp.ne.s32 	%p17, %r1, %r6;
	or.pred  	%p18, %p16, %p17;
	@%p18 bra 	$L__BB5_9;
	ld.global.f32 	%f13, [%rd1];
	sqrt.rn.f32 	%f14, %f13;
	st.global.f32 	[%rd1], %f14;
$L__BB5_9:
	setp.ne.s32 	%p19, %r1, %r6;
	setp.gt.u32 	%p20, %r2, 31;
	bar.sync 	0;
	setp.le.u32 	%p21, %r21, %r1;
	or.pred  	%p22, %p21, %p19;
	or.pred  	%p23, %p22, %p20;
	@%p23 bra 	$L__BB5_11;
	ld.global.f32 	%f15, [%rd2];
	ld.global.f32 	%f16, [%rd1];
	div.rn.f32 	%f17, %f15, %f16;
	st.global.f32 	[%rd2], %f17;
$L__BB5_11:
	setp.gt.u32 	%p24, %r2, 31;
	setp.gt.u32 	%p25, %r1, 31;
	setp.ge.u32 	%p26, %r1, %r2;
	bar.sync 	0;
	setp.le.u32 	%p27, %r1, %r6;
	or.pred  	%p28, %p26, %p27;
	or.pred  	%p29, %p28, %p25;
	or.pred  	%p30, %p29, %p24;
	@%p30 bra 	$L__BB5_13;
	ld.global.f32 	%f18, [%rd22+-4];
	ld.global.f32 	%f19, [%rd21+-4];
	mul.f32 	%f20, %f18, %f19;
	ld.global.f32 	%f21, [%rd2];
	sub.f32 	%f22, %f21, %f20;
	st.global.f32 	[%rd2], %f22;
$L__BB5_13:
	setp.ne.s32 	%p31, %r1, %r2;
	bar.sync 	0;
	add.s32 	%r7, %r42, 2;
	setp.ne.s32 	%p32, %r1, %r7;
	or.pred  	%p33, %p31, %p32;
	@%p33 bra 	$L__BB5_15;
	ld.global.f32 	%f23, [%rd1];
	sqrt.rn.f32 	%f24, %f23;
	st.global.f32 	[%rd1], %f24;
$L__BB5_15:
	setp.ne.s32 	%p34, %r1, %r7;
	setp.gt.u32 	%p35, %r2, 31;
	bar.sync 	0;
	setp.le.u32 	%p36, %r21, %r1;
	or.pred  	%p37, %p36, %p34;
	or.pred  	%p38, %p37, %p35;
	@%p38 bra 	$L__BB5_17;
	ld.global.f32 	%f25, [%rd2];
	ld.global.f32 	%f26, [%rd1];
	div.rn.f32 	%f27, %f25, %f26;
	st.global.f32 	[%rd2], %f27;
$L__BB5_17:
	setp.gt.u32 	%p39, %r2, 31;
	setp.gt.u32 	%p40, %r1, 31;
	setp.ge.u32 	%p41, %r1, %r2;
	bar.sync 	0;
	setp.le.u32 	%p42, %r1, %r7;
	or.pred  	%p43, %p41, %p42;
	or.pred  	%p44, %p43, %p40;
	or.pred  	%p45, %p44, %p39;
	@%p45 bra 	$L__BB5_19;
	ld.global.f32 	%f28, [%rd22];
	ld.global.f32 	%f29, [%rd21];
	mul.f32 	%f30, %f28, %f29;
	ld.global.f32 	%f31, [%rd2];
	sub.f32 	%f32, %f31, %f30;
	st.global.f32 	[%rd2], %f32;
$L__BB5_19:
	setp.ne.s32 	%p46, %r1, %r2;
	bar.sync 	0;
	add.s32 	%r8, %r42, 3;
	setp.ne.s32 	%p47, %r1, %r8;
	or.pred  	%p48, %p46, %p47;
	@%p48 bra 	$L__BB5_21;
	ld.global.f32 	%f33, [%rd1];
	sqrt.rn.f32 	%f34, %f33;
	st.global.f32 	[%rd1], %f34;
$L__BB5_21:
	setp.ne.s32 	%p49, %r1, %r8;
	setp.gt.u32 	%p50, %r2, 31;
	bar.sync 	0;
	setp.le.u32 	%p51, %r21, %r1;
	or.pred  	%p52, %p51, %p49;
	or.pred  	%p53, %p52, %p50;
	@%p53 bra 	$L__BB5_23;
	ld.global.f32 	%f35, [%rd2];
	ld.global.f32 	%f36, [%rd1];
	div.rn.f32 	%f37, %f35, %f36;
	st.global.f32 	[%rd2], %f37;
$L__BB5_23:
	setp.gt.u32 	%p54, %r2, 31;
	setp.gt.u32 	%p55, %r1, 31;
	setp.ge.u32 	%p56, %r1, %r2;
	bar.sync 	0;
	setp.le.u32 	%p57, %r1, %r8;
	or.pred  	%p58, %p56, %p57;
	or.pred  	%p59, %p58, %p55;
	or.pred  	%p60, %p59, %p54;
	@%p60 bra 	$L__BB5_25;
	ld.global.f32 	%f38, [%rd22+4];
	ld.global.f32 	%f39, [%rd21+4];
	mul.f32 	%f40, %f38, %f39;
	ld.global.f32 	%f41, [%rd2];
	sub.f32 	%f42, %f41, %f40;
	st.global.f32 	[%rd2], %f42;
$L__BB5_25:
	bar.sync 	0;
	add.s32 	%r42, %r42, 4;
	add.s32 	%r41, %r41, 4;
	add.s64 	%rd22, %rd22, 16;
	add.s64 	%rd21, %rd21, 16;
	setp.ne.s32 	%p61, %r42, 32;
	@%p61 bra 	$L__BB5_1;
	bar.sync 	0;
	shl.b32 	%r39, %r13, 5;
	add.s32 	%r11, %r39, %r2;
	add.s32 	%r12, %r39, %r1;
	setp.gt.u32 	%p62, %r1, %r2;
	mov.f32 	%f44, 0f00000000;
	@%p62 bra 	$L__BB5_28;
	ld.global.f32 	%f44, [%rd2];
$L__BB5_28:
	cvta.to.global.u64 	%rd18, %rd9;
	mad.lo.s32 	%r40, %r11, %r14, %r12;
	mul.wide.s32 	%rd19, %r40, 4;
	add.s64 	%rd20, %rd18, %rd19;
	st.global.f32 	[%rd20], %f44;
	bar.sync 	0;
	ret;

}
	// .globl	_Z11set_to_zeroPfi
.visible .entry _Z11set_to_zeroPfi(
	.param .u64 .ptr .align 1 _Z11set_to_zeroPfi_param_0,
	.param .u32 _Z11set_to_zeroPfi_param_1
)
{
	.reg .pred 	%p<2>;
	.reg .b32 	%r<12>;
	.reg .b64 	%rd<5>;

	ld.param.u64 	%rd1, [_Z11set_to_zeroPfi_param_0];
	ld.param.u32 	%r3, [_Z11set_to_zeroPfi_param_1];
	mov.u32 	%r4, %ctaid.x;
	mov.u32 	%r5, %ctaid.y;
	shl.b32 	%r6, %r5, 5;
	mov.u32 	%r7, %tid.y;
	add.s32 	%r1, %r6, %r7;
	shl.b32 	%r2, %r4, 5;
	setp.le.u32 	%p1, %r4, %r5;
	@%p1 bra 	$L__BB6_2;
	cvta.to.global.u64 	%rd2, %rd1;
	mov.u32 	%r8, %tid.x;
	add.s32 	%r9, %r2, %r8;
	mad.lo.s32 	%r10, %r3, %r1, %r9;
	mul.wide.s32 	%rd3, %r10, 4;
	add.s64 	%rd4, %rd2, %rd3;
	mov.b32 	%r11, 0;
	st.global.u32 	[%rd4], %r11;
$L__BB6_2:
	bar.sync 	0;
	ret;

}


// ===== COMPILED SASS (sm_100) =====

	.target	sm_100

	.elftype	@"ET_EXEC"


//--------------------- .note.nv.tkinfo           --------------------------
	.section	.note.nv.tkinfo,"",@"SHT_NOTE"
	.sectionflags	@"SHF_NOTE_NV_TKINFO"
	.tkinfo
        /*0018*/ 	.word	0x00000002
        /*0030*/ 	.string	""
        /*0030*/ 	.string	"ptxas"
        /*0030*/ 	.string	"Cuda compilation tools, release 13.0, V13.0.88"
        /*0030*/ 	.string	"Build cuda_13.0.r13.0/compiler.36424714_0"
        /*0030*/ 	.string	"-arch sm_100 -m 64 "



//--------------------- .note.nv.cuinfo           --------------------------
	.section	.note.nv.cuinfo,"",@"SHT_NOTE"
	.sectionflags	@"SHF_NOTE_NV_CUINFO"
        /*0018*/ 	.short	0x0002
        /*001a*/ 	.short	0x0064
        /*001c*/ 	.short	0x0082
	.zero		2


//--------------------- .nv.info                  --------------------------
	.section	.nv.info,"",@"SHT_CUDA_INFO"
	.align	4


	//----- nvinfo : EIATTR_REGCOUNT
	.align		4
        /*0000*/ 	.byte	0x04, 0x2f
        /*0002*/ 	.short	(.L_1 - .L_0)
	.align		4
.L_0:
        /*0004*/ 	.word	index@(_Z14load_full_tileiiPfS_i)
        /*0008*/ 	.word	0x0000000a


	//----- nvinfo : EIATTR_FRAME_SIZE
	.align		4
.L_1:
        /*000c*/ 	.byte	0x04, 0x11
        /*000e*/ 	.short	(.L_3 - .L_2)
	.align		4
.L_2:
        /*0010*/ 	.word	index@(_Z14load_full_tileiiPfS_i)
        /*0014*/ 	.word	0x00000000


	//----- nvinfo : EIATTR_REGCOUNT
	.align		4
.L_3:
        /*0018*/ 	.byte	0x04, 0x2f
        /*001a*/ 	.short	(.L_5 - .L_4)
	.align		4
.L_4:
        /*001c*/ 	.word	index@(_Z15load_lower_tileiiPfS_i)
        /*0020*/ 	.word	0x0000000a


	//----- nvinfo : EIATTR_FRAME_SIZE
	.align		4
.L_5:
        /*0024*/ 	.byte	0x04, 0x11
        /*0026*/ 	.short	(.L_7 - .L_6)
	.align		4
.L_6:
        /*0028*/ 	.word	index@(_Z15load_lower_tileiiPfS_i)
        /*002c*/ 	.word	0x00000000


	//----- nvinfo : EIATTR_REGCOUNT
	.align		4
.L_7:
        /*0030*/ 	.byte	0x04, 0x2f
        /*0032*/ 	.short	(.L_9 - .L_8)
	.align		4
.L_8:
        /*0034*/ 	.word	index@(_Z9step1_opsPfiiiS_)
        /*0038*/ 	.word	0x00000020


	//----- nvinfo : EIATTR_FRAME_SIZE
	.align		4
.L_9:
        /*003c*/ 	.byte	0x04, 0x11
        /*003e*/ 	.short	(.L_11 - .L_10)
	.align		4
.L_10:
        /*0040*/ 	.word	index@(_Z9step1_opsPfiiiS_)
        /*0044*/ 	.word	0x00000000


	//----- nvinfo : EIATTR_REGCOUNT
	.align		4
.L_11:
        /*0048*/ 	.byte	0x04, 0x2f
        /*004a*/ 	.short	(.L_13 - .L_12)
	.align		4
.L_12:
        /*004c*/ 	.word	index@(_Z12update_blockPfiS_ii)
        /*0050*/ 	.word	0x00000016


	//----- nvinfo : EIATTR_FRAME_SIZE
	.align		4
.L_13:
        /*0054*/ 	.byte	0x04, 0x11
        /*0056*/ 	.short	(.L_15 - .L_14)
	.align		4
.L_14:
        /*0058*/ 	.word	index@($__internal_2_$__cuda_sm3x_div_rn_noftz_f32_slowpath)
        /*005c*/ 	.word	0x00000000


	//----- nvinfo : EIATTR_FRAME_SIZE
	.align		4
.L_15:
        /*0060*/ 	.byte	0x04, 0x11
        /*0062*/ 	.short	(.L_17 - .L_16)
	.align		4
.L_16:
        /*0064*/ 	.word	index@(_Z12update_blockPfiS_ii)
        /*0068*/ 	.word	0x00000000


	//----- nvinfo : EIATTR_REGCOUNT
	.align		4
.L_17:
        /*006c*/ 	.byte	0x04, 0x2f
        /*006e*/ 	.short	(.L_19 - .L_18)
	.align		4
.L_18:
        /*0070*/ 	.word	index@(_Z9step2_opsPfiS_i)
        /*0074*/ 	.word	0x00000020


	//----- nvinfo : EIATTR_FRAME_SIZE
	.align		4
.L_19:
        /*0078*/ 	.byte	0x04, 0x11
        /*007a*/ 	.short	(.L_21 - .L_20)
	.align		4
.L_20:
        /*007c*/ 	.word	index@(_Z9step2_opsPfiS_i)
        /*0080*/ 	.word	0x00000000


	//----- nvinfo : EIATTR_REGCOUNT
	.align		4
.L_21:
        /*0084*/ 	.byte	0x04, 0x2f
        /*0086*/ 	.short	(.L_23 - .L_22)
	.align		4
.L_22:
        /*0088*/ 	.word	index@(_Z15factor_trianglePfiS_i)
        /*008c*/ 	.word	0x00000019


	//----- nvinfo : EIATTR_FRAME_SIZE
	.align		4
.L_23:
        /*0090*/ 	.byte	0x04, 0x11
        /*0092*/ 	.short	(.L_25 - .L_24)
	.align		4
.L_24:
        /*0094*/ 	.word	index@($__internal_1_$__cuda_sm3x_div_rn_noftz_f32_slowpath)
        /*0098*/ 	.word	0x00000000


	//----- nvinfo : EIATTR_FRAME_SIZE
	.align		4
.L_25:
        /*009c*/ 	.byte	0x04, 0x11
        /*009e*/ 	.short	(.L_27 - .L_26)
	.align		4
.L_26:
        /*00a0*/ 	.word	index@($__internal_0_$__cuda_sm20_sqrt_rn_f32_slowpath)
        /*00a4*/ 	.word	0x00000000


	//----- nvinfo : EIATTR_FRAME_SIZE
	.align		4
.L_27:
        /*00a8*/ 	.byte	0x04, 0x11
        /*00aa*/ 	.short	(.L_29 - .L_28)
	.align		4
.L_28:
        /*00ac*/ 	.word	index@(_Z15factor_trianglePfiS_i)
        /*00b0*/ 	.word	0x00000000


	//----- nvinfo : EIATTR_REGCOUNT
	.align		4
.L_29:
        /*00b4*/ 	.byte	0x04, 0x2f
        /*00b6*/ 	.short	(.L_31 - .L_30)
	.align		4
.L_30:
        /*00b8*/ 	.word	index@(_Z11set_to_zeroPfi)
        /*00bc*/ 	.word	0x00000008


	//----- nvinfo : EIATTR_FRAME_SIZE
	.align		4
.L_31:
        /*00c0*/ 	.byte	0x04, 0x11
        /*00c2*/ 	.short	(.L_33 - .L_32)
	.align		4
.L_32:
        /*00c4*/ 	.word	index@(_Z11set_to_zeroPfi)
        /*00c8*/ 	.word	0x00000000


	//----- nvinfo : EIATTR_MIN_STACK_SIZE
	.align		4
.L_33:
        /*00cc*/ 	.byte	0x04, 0x12
        /*00ce*/ 	.short	(.L_35 - .L_34)
	.align		4
.L_34:
        /*00d0*/ 	.word	index@(_Z11set_to_zeroPfi)
        /*00d4*/ 	.word	0x00000000


	//----- nvinfo : EIATTR_MIN_STACK_SIZE
	.align		4
.L_35:
        /*00d8*/ 	.byte	0x04, 0x12
        /*00da*/ 	.short	(.L_37 - .L_36)
	.align		4
.L_36:
        /*00dc*/ 	.word	index@(_Z15factor_trianglePfiS_i)
        /*00e0*/ 	.word	0x00000000


	//----- nvinfo : EIATTR_MIN_STACK_SIZE
	.align		4
.L_37:
        /*00e4*/ 	.byte	0x04, 0x12
        /*00e6*/ 	.short	(.L_39 - .L_38)
	.align		4
.L_38:
        /*00e8*/ 	.word	index@(_Z9step2_opsPfiS_i)
        /*00ec*/ 	.word	0x00000000


	//----- nvinfo : EIATTR_MIN_STACK_SIZE
	.align		4
.L_39:
        /*00f0*/ 	.byte	0x04, 0x12
        /*00f2*/ 	.short	(.L_41 - .L_40)
	.align		4
.L_40:
        /*00f4*/ 	.word	index@(_Z12update_blockPfiS_ii)
        /*00f8*/ 	.word	0x00000000


	//----- nvinfo : EIATTR_MIN_STACK_SIZE
	.align		4
.L_41:
        /*00fc*/ 	.byte	0x04, 0x12
        /*00fe*/ 	.short	(.L_43 - .L_42)
	.align		4
.L_42:
        /*0100*/ 	.word	index@(_Z9step1_opsPfiiiS_)
        /*0104*/ 	.word	0x00000000


	//----- nvinfo : EIATTR_MIN_STACK_SIZE
	.align		4
.L_43:
        /*0108*/ 	.byte	0x04, 0x12
        /*010a*/ 	.short	(.L_45 - .L_44)
	.align		4
.L_44:
        /*010c*/ 	.word	index@(_Z15load_lower_tileiiPfS_i)
        /*0110*/ 	.word	0x00000000


	//----- nvinfo : EIATTR_MIN_STACK_SIZE
	.align		4
.L_45:
        /*0114*/ 	.byte	0x04, 0x12
        /*0116*/ 	.short	(.L_47 - .L_46)
	.align		4
.L_46:
        /*0118*/ 	.word	index@(_Z14load_full_tileiiPfS_i)
        /*011c*/ 	.word	0x00000000
.L_47:


//--------------------- .nv.compat                --------------------------
	.section	.nv.compat,"",@"SHT_CUDA_COMPAT_INFO"
	.align	4
        /*0000*/ 	.byte	0x02, 0x09, 0x00, 0x00, 0x02, 0x02, 0x01, 0x00, 0x02, 0x05, 0x05, 0x00, 0x03, 0x07, 0x01, 0x01
        /*0010*/ 	.byte	0x02, 0x03, 0x00, 0x00, 0x02, 0x06, 0x01, 0x00, 0x04, 0x0b, 0x08, 0x00, 0x01, 0x00, 0x00, 0x00
        /*0020*/ 	.byte	0x00, 0x00, 0x00, 0x00


//--------------------- .nv.info._Z11set_to_zeroPfi --------------------------
	.section	.nv.info._Z11set_to_zeroPfi,"",@"SHT_CUDA_INFO"
	.sectionflags	@""
	.align	4


	//----- nvinfo : EIATTR_CUDA_API_VERSION
	.align		4
        /*0000*/ 	.byte	0x04, 0x37
        /*0002*/ 	.short	(.L_49 - .L_48)
.L_48:
        /*0004*/ 	.word	0x00000082


	//----- nvinfo : EIATTR_KPARAM_INFO
	.align		4
.L_49:
        /*0008*/ 	.byte	0x04, 0x17
        /*000a*/ 	.short	(.L_51 - .L_50)
.L_50:
        /*000c*/ 	.word	0x00000000
        /*0010*/ 	.short	0x0001
        /*0012*/ 	.short	0x0008
        /*0014*/ 	.byte	0x00, 0xf0, 0x11, 0x00


	//----- nvinfo : EIATTR_KPARAM_INFO
	.align		4
.L_51:
        /*0018*/ 	.byte	0x04, 0x17
        /*001a*/ 	.short	(.L_53 - .L_52)
.L_52:
        /*001c*/ 	.word	0x00000000
        /*0020*/ 	.short	0x0000
        /*0022*/ 	.short	0x0000
        /*0024*/ 	.byte	0x00, 0xf5, 0x21, 0x00


	//----- nvinfo : EIATTR_SPARSE_MMA_MASK
	.align		4
.L_53:
        /*0028*/ 	.byte	0x03, 0x50
        /*002a*/ 	.short	0x0000


	//----- nvinfo : EIATTR_MAXREG_COUNT
	.align		4
        /*002c*/ 	.byte	0x03, 0x1b
        /*002e*/ 	.short	0x00ff


	//----- nvinfo : EIATTR_NUM_BARRIERS
	.align		4
        /*0030*/ 	.byte	0x02, 0x4c
        /*0032*/ 	.byte	0x01
	.zero		1


	//----- nvinfo : EIATTR_MERCURY_ISA_VERSION
	.align		4
        /*0034*/ 	.byte	0x03, 0x5f
        /*0036*/ 	.short	0x0101


	//----- nvinfo : EIATTR_VRC_CTA_INIT_COUNT
	.align		4
        /*0038*/ 	.byte	0x02, 0x4a
	.zero		1
	.zero		1


	//----- nvinfo : EIATTR_EXIT_INSTR_OFFSETS
	.align		4
        /*003c*/ 	.byte	0x04, 0x1c
        /*003e*/ 	.short	(.L_55 - .L_54)


	//   ....[0]....
.L_54:
        /*0040*/ 	.word	0x00000100


	//----- nvinfo : EIATTR_CBANK_PARAM_SIZE
	.align		4
.L_55:
        /*0044*/ 	.byte	0x03, 0x19
        /*0046*/ 	.short	0x000c


	//----- nvinfo : EIATTR_PARAM_CBANK
	.align		4
        /*0048*/ 	.byte	0x04, 0x0a
        /*004a*/ 	.short	(.L_57 - .L_56)
	.align		4
.L_56:
        /*004c*/ 	.word	index@(.nv.constant0._Z11set_to_zeroPfi)
        /*0050*/ 	.short	0x0380
        /*0052*/ 	.short	0x000c


	//----- nvinfo : EIATTR_SW_WAR
	.align		4
.L_57:
        /*0054*/ 	.byte	0x04, 0x36
        /*0056*/ 	.short	(.L_59 - .L_58)
.L_58:
        /*0058*/ 	.word	0x00000008
.L_59:


//--------------------- .nv.info._Z15factor_trianglePfiS_i --------------------------
	.section	.nv.info._Z15factor_trianglePfiS_i,"",@"SHT_CUDA_INFO"
	.sectionflags	@""
	.align	4


	//----- nvinfo : EIATTR_CUDA_API_VERSION
	.align		4
        /*0000*/ 	.byte	0x04, 0x37
        /*0002*/ 	.short	(.L_61 - .L_60)
.L_60:
        /*0004*/ 	.word	0x00000082


	//----- nvinfo : EIATTR_KPARAM_INFO
	.align		4
.L_61:
        /*0008*/ 	.byte	0x04, 0x17
        /*000a*/ 	.short	(.L_63 - .L_62)
.L_62:
        /*000c*/ 	.word	0x00000000
        /*0010*/ 	.short	0x0003
        /*0012*/ 	.short	0x0018
        /*0014*/ 	.byte	0x00, 0xf0, 0x11, 0x00


	//----- nvinfo : EIATTR_KPARAM_INFO
	.align		4
.L_63:
        /*0018*/ 	.byte	0x04, 0x17
        /*001a*/ 	.short	(.L_65 - .L_64)
.L_64:
        /*001c*/ 	.word	0x00000000
        /*0020*/ 	.short	0x0002
        /*0022*/ 	.short	0x0010
        /*0024*/ 	.byte	0x00, 0xf5, 0x21, 0x00


	//----- nvinfo : EIATTR_KPARAM_INFO
	.align		4
.L_65:
        /*0028*/ 	.byte	0x04, 0x17
        /*002a*/ 	.short	(.L_67 - .L_66)
.L_66:
        /*002c*/ 	.word	0x00000000
        /*0030*/ 	.short	0x0001
        /*0032*/ 	.short	0x0008
        /*0034*/ 	.byte	0x00, 0xf0, 0x11, 0x00


	//----- nvinfo : EIATTR_KPARAM_INFO
	.align		4
.L_67:
        /*0038*/ 	.byte	0x04, 0x17
        /*003a*/ 	.short	(.L_69 - .L_68)
.L_68:
        /*003c*/ 	.word	0x00000000
        /*0040*/ 	.short	0x0000
        /*0042*/ 	.short	0x0000
        /*0044*/ 	.byte	0x00, 0xf5, 0x21, 0x00


	//----- nvinfo : EIATTR_SPARSE_MMA_MASK
	.align		4
.L_69:
        /*0048*/ 	.byte	0x03, 0x50
        /*004a*/ 	.short	0x0000


	//----- nvinfo : EIATTR_MAXREG_COUNT
	.align		4
        /*004c*/ 	.byte	0x03, 0x1b
        /*004e*/ 	.short	0x00ff


	//----- nvinfo : EIATTR_NUM_BARRIERS
	.align		4
        /*0050*/ 	.byte	0x02, 0x4c
        /*0052*/ 	.byte	0x01
	.zero		1


	//----- nvinfo : EIATTR_MERCURY_ISA_VERSION
	.align		4
        /*0054*/ 	.byte	0x03, 0x5f
        /*0056*/ 	.short	0x0101


	//----- nvinfo : EIATTR_VRC_CTA_INIT_COUNT
	.align		4
        /*0058*/ 	.byte	0x02, 0x4a
	.zero		1
	.zero		1


	//----- nvinfo : EIATTR_EXIT_INSTR_OFFSETS
	.align		4
        /*005c*/ 	.byte	0x04, 0x1c
        /*005e*/ 	.short	(.L_71 - .L_70)


	//   ....[0]....
.L_70:
        /*0060*/ 	.word	0x000010b0


	//----- nvinfo : EIATTR_CRS_STACK_SIZE
	.align		4
.L_71:
        /*0064*/ 	.byte	0x04, 0x1e
        /*0066*/ 	.short	(.L_73 - .L_72)
.L_72:
        /*0068*/ 	.word	0x00000000


	//----- nvinfo : EIATTR_CBANK_PARAM_SIZE
	.align		4
.L_73:
        /*006c*/ 	.byte	0x03, 0x19
        /*006e*/ 	.short	0x001c


	//----- nvinfo : EIATTR_PARAM_CBANK
	.align		4
        /*0070*/ 	.byte	0x04, 0x0a
        /*0072*/ 	.short	(.L_75 - .L_74)
	.align		4
.L_74:
        /*0074*/ 	.word	index@(.nv.constant0._Z15factor_trianglePfiS_i)
        /*0078*/ 	.short	0x0380
        /*007a*/ 	.short	0x001c


	//----- nvinfo : EIATTR_SW_WAR
	.align		4
.L_75:
        /*007c*/ 	.byte	0x04, 0x36
        /*007e*/ 	.short	(.L_77 - .L_76)
.L_76:
        /*0080*/ 	.word	0x00000008
.L_77:


//--------------------- .nv.info._Z9step2_opsPfiS_i --------------------------
	.section	.nv.info._Z9step2_opsPfiS_i,"",@"SHT_CUDA_INFO"
	.sectionflags	@""
	.align	4


	//----- nvinfo : EIATTR_CUDA_API_VERSION
	.align		4
        /*0000*/ 	.byte	0x04, 0x37
        /*0002*/ 	.short	(.L_79 - .L_78)
.L_78:
        /*0004*/ 	.word	0x00000082


	//----- nvinfo : EIATTR_KPARAM_INFO
	.align		4
.L_79:
        /*0008*/ 	.byte	0x04, 0x17
        /*000a*/ 	.short	(.L_81 - .L_80)
.L_80:
        /*000c*/ 	.word	0x00000000
        /*0010*/ 	.short	0x0003
        /*0012*/ 	.short	0x0018
        /*0014*/ 	.byte	0x00, 0xf0, 0x11, 0x00


	//----- nvinfo : EIATTR_KPARAM_INFO
	.align		4
.L_81:
        /*0018*/ 	.byte	0x04, 0x17
        /*001a*/ 	.short	(.L_83 - .L_82)
.L_82:
        /*001c*/ 	.word	0x00000000
        /*0020*/ 	.short	0x0002
        /*0022*/ 	.short	0x0010
        /*0024*/ 	.byte	0x00, 0xf5, 0x21, 0x00


	//----- nvinfo : EIATTR_KPARAM_INFO
	.align		4
.L_83:
        /*0028*/ 	.byte	0x04, 0x17
        /*002a*/ 	.short	(.L_85 - .L_84)
.L_84:
        /*002c*/ 	.word	0x00000000
        /*0030*/ 	.short	0x0001
        /*0032*/ 	.short	0x0008
        /*0034*/ 	.byte	0x00, 0xf0, 0x11, 0x00


	//----- nvinfo : EIATTR_KPARAM_INFO
	.align		4
.L_85:
        /*0038*/ 	.byte	0x04, 0x17
        /*003a*/ 	.short	(.L_87 - .L_86)
.L_86:
        /*003c*/ 	.word	0x00000000
        /*0040*/ 	.short	0x0000
        /*0042*/ 	.short	0x0000
        /*0044*/ 	.byte	0x00, 0xf5, 0x21, 0x00


	//----- nvinfo : EIATTR_SPARSE_MMA_MASK
	.align		4
.L_87:
        /*0048*/ 	.byte	0x03, 0x50
        /*004a*/ 	.short	0x0000


	//----- nvinfo : EIATTR_MAXREG_COUNT
	.align		4
        /*004c*/ 	.byte	0x03, 0x1b
        /*004e*/ 	.short	0x00ff


	//----- nvinfo : EIATTR_NUM_BARRIERS
	.align		4
        /*0050*/ 	.byte	0x02, 0x4c
        /*0052*/ 	.byte	0x01
	.zero		1


	//----- nvinfo : EIATTR_MERCURY_ISA_VERSION
	.align		4
        /*0054*/ 	.byte	0x03, 0x5f
        /*0056*/ 	.short	0x0101


	//----- nvinfo : EIATTR_VRC_CTA_INIT_COUNT
	.align		4
        /*0058*/ 	.byte	0x02, 0x4a
	.zero		1
	.zero		1


	//----- nvinfo : EIATTR_EXIT_INSTR_OFFSETS
	.align		4
        /*005c*/ 	.byte	0x04, 0x1c
        /*005e*/ 	.short	(.L_89 - .L_88)


	//   ....[0]....
.L_88:
        /*0060*/ 	.word	0x000004f0


	//----- nvinfo : EIATTR_CRS_STACK_SIZE
	.align		4
.L_89:
        /*0064*/ 	.byte	0x04, 0x1e
        /*0066*/ 	.short	(.L_91 - .L_90)
.L_90:
        /*0068*/ 	.word	0x00000000


	//----- nvinfo : EIATTR_CBANK_PARAM_SIZE
	.align		4
.L_91:
        /*006c*/ 	.byte	0x03, 0x19
        /*006e*/ 	.short	0x001c


	//----- nvinfo : EIATTR_PARAM_CBANK
	.align		4
        /*0070*/ 	.byte	0x04, 0x0a
        /*0072*/ 	.short	(.L_93 - .L_92)
	.align		4
.L_92:
        /*0074*/ 	.word	index@(.nv.constant0._Z9step2_opsPfiS_i)
        /*0078*/ 	.short	0x0380
        /*007a*/ 	.short	0x001c


	//----- nvinfo : EIATTR_SW_WAR
	.align		4
.L_93:
        /*007c*/ 	.byte	0x04, 0x36
        /*007e*/ 	.short	(.L_95 - .L_94)
.L_94:
        /*0080*/ 	.word	0x00000008
.L_95:


//--------------------- .nv.info._Z12update_blockPfiS_ii --------------------------
	.section	.nv.info._Z12update_blockPfiS_ii,"",@"SHT_CUDA_INFO"
	.sectionflags	@""
	.align	4


	//----- nvinfo : EIATTR_CUDA_API_VERSION
	.align		4
        /*0000*/ 	.byte	0x04, 0x37
        /*0002*/ 	.short	(.L_97 - .L_96)
.L_96:
        /*0004*/ 	.word	0x00000082


	//----- nvinfo : EIATTR_KPARAM_INFO
	.align		4
.L_97:
        /*0008*/ 	.byte	0x04, 0x17
        /*000a*/ 	.short	(.L_99 - .L_98)
.L_98:
        /*000c*/ 	.word	0x00000000
        /*0010*/ 	.short	0x0004
        /*0012*/ 	.short	0x001c
        /*0014*/ 	.byte	0x00, 0xf0, 0x11, 0x00


	//----- nvinfo : EIATTR_KPARAM_INFO
	.align		4
.L_99:
        /*0018*/ 	.byte	0x04, 0x17
        /*001a*/ 	.short	(.L_101 - .L_100)
.L_100:
        /*001c*/ 	.word	0x00000000
        /*0020*/ 	.short	0x0003
        /*0022*/ 	.short	0x0018
        /*0024*/ 	.byte	0x00, 0xf0, 0x11, 0x00


	//----- nvinfo : EIATTR_KPARAM_INFO
	.align		4
.L_101:
        /*0028*/ 	.byte	0x04, 0x17
        /*002a*/ 	.short	(.L_103 - .L_102)
.L_102:
        /*002c*/ 	.word	0x00000000
        /*0030*/ 	.short	0x0002
        /*0032*/ 	.short	0x0010
        /*0034*/ 	.byte	0x00, 0xf5, 0x21, 0x00


	//----- nvinfo : EIATTR_KPARAM_INFO
	.align		4
.L_103:
        /*0038*/ 	.byte	0x04, 0x17
        /*003a*/ 	.short	(.L_105 - .L_104)
.L_104:
        /*003c*/ 	.word	0x00000000
        /*0040*/ 	.short	0x0001
        /*0042*/ 	.short	0x0008
        /*0044*/ 	.byte	0x00, 0xf0, 0x11, 0x00


	//----- nvinfo : EIATTR_KPARAM_INFO
	.align		4
.L_105:
        /*0048*/ 	.byte	0x04, 0x17
        /*004a*/ 	.short	(.L_107 - .L_106)
.L_106:
        /*004c*/ 	.word	0x00000000
        /*0050*/ 	.short	0x0000
        /*0052*/ 	.short	0x0000
        /*0054*/ 	.byte	0x00, 0xf5, 0x21, 0x00


	//----- nvinfo : EIATTR_SPARSE_MMA_MASK
	.align		4
.L_107:
        /*0058*/ 	.byte	0x03, 0x50
        /*005a*/ 	.short	0x0000


	//----- nvinfo : EIATTR_MAXREG_COUNT
	.align		4
        /*005c*/ 	.byte	0x03, 0x1b
        /*005e*/ 	.short	0x00ff


	//----- nvinfo : EIATTR_NUM_BARRIERS
	.align		4
        /*0060*/ 	.byte	0x02, 0x4c
        /*0062*/ 	.byte	0x01
	.zero		1


	//----- nvinfo : EIATTR_MERCURY_ISA_VERSION
	.align		4
        /*0064*/ 	.byte	0x03, 0x5f
        /*0066*/ 	.short	0x0101


	//----- nvinfo : EIATTR_VRC_CTA_INIT_COUNT
	.align		4
        /*0068*/ 	.byte	0x02, 0x4a
	.zero		1
	.zero		1


	//----- nvinfo : EIATTR_EXIT_INSTR_OFFSETS
	.align		4
        /*006c*/ 	.byte	0x04, 0x1c
        /*006e*/ 	.short	(.L_109 - .L_108)


	//   ....[0]....
.L_108:
        /*0070*/ 	.word	0x00000b40


	//----- nvinfo : EIATTR_CRS_STACK_SIZE
	.align		4
.L_109:
        /*0074*/ 	.byte	0x04, 0x1e
        /*0076*/ 	.short	(.L_111 - .L_110)
.L_110:
        /*0078*/ 	.word	0x00000000


	//----- nvinfo : EIATTR_CBANK_PARAM_SIZE
	.align		4
.L_111:
        /*007c*/ 	.byte	0x03, 0x19
        /*007e*/ 	.short	0x0020


	//----- nvinfo : EIATTR_PARAM_CBANK
	.align		4
        /*0080*/ 	.byte	0x04, 0x0a
        /*0082*/ 	.short	(.L_113 - .L_112)
	.align		4
.L_112:
        /*0084*/ 	.word	index@(.nv.constant0._Z12update_blockPfiS_ii)
        /*0088*/ 	.short	0x0380
        /*008a*/ 	.short	0x0020


	//----- nvinfo : EIATTR_SW_WAR
	.align		4
.L_113:
        /*008c*/ 	.byte	0x04, 0x36
        /*008e*/ 	.short	(.L_115 - .L_114)
.L_114:
        /*0090*/ 	.word	0x00000008
.L_115:


//--------------------- .nv.info._Z9step1_opsPfiiiS_ --------------------------
	.section	.nv.info._Z9step1_opsPfiiiS_,"",@"SHT_CUDA_INFO"
	.sectionflags	@""
	.align	4


	//----- nvinfo : EIATTR_CUDA_API_VERSION
	.align		4
        /*0000*/ 	.byte	0x04, 0x37
        /*0002*/ 	.short	(.L_117 - .L_116)
.L_116:
        /*0004*/ 	.word	0x00000082


	//----- nvinfo : EIATTR_KPARAM_INFO
	.align		4
.L_117:
        /*0008*/ 	.byte	0x04, 0x17
        /*000a*/ 	.short	(.L_119 - .L_118)
.L_118:
        /*000c*/ 	.word	0x00000000
        /*0010*/ 	.short	0x0004
        /*0012*/ 	.short	0x0018
        /*0014*/ 	.byte	0x00, 0xf5, 0x21, 0x00


	//----- nvinfo : EIATTR_KPARAM_INFO
	.align		4
.L_119:
        /*0018*/ 	.byte	0x04, 0x17
        /*001a*/ 	.short	(.L_121 - .L_120)
.L_120:
        /*001c*/ 	.word	0x00000000
        /*0020*/ 	.short	0x0003
        /*0022*/ 	.short	0x0010
        /*0024*/ 	.byte	0x00, 0xf0, 0x11, 0x00


	//----- nvinfo : EIATTR_KPARAM_INFO
	.align		4
.L_121:
        /*0028*/ 	.byte	0x04, 0x17
        /*002a*/ 	.short	(.L_123 - .L_122)
.L_122:
        /*002c*/ 	.word	0x00000000
        /*0030*/ 	.short	0x0002
        /*0032*/ 	.short	0x000c
        /*0034*/ 	.byte	0x00, 0xf0, 0x11, 0x00


	//----- nvinfo : EIATTR_KPARAM_INFO
	.align		4
.L_123:
        /*0038*/ 	.byte	0x04, 0x17
        /*003a*/ 	.short	(.L_125 - .L_124)
.L_124:
        /*003c*/ 	.word	0x00000000
        /*0040*/ 	.short	0x0001
        /*0042*/ 	.short	0x0008
        /*0044*/ 	.byte	0x00, 0xf0, 0x11, 0x00


	//----- nvinfo : EIATTR_KPARAM_INFO
	.align		4
.L_125:
        /*0048*/ 	.byte	0x04, 0x17
        /*004a*/ 	.short	(.L_127 - .L_126)
.L_126:
        /*004c*/ 	.word	0x00000000
        /*0050*/ 	.short	0x0000
        /*0052*/ 	.short	0x0000
        /*0054*/ 	.byte	0x00, 0xf5, 0x21, 0x00


	//----- nvinfo : EIATTR_SPARSE_MMA_MASK
	.align		4
.L_127:
        /*0058*/ 	.byte	0x03, 0x50
        /*005a*/ 	.short	0x0000


	//----- nvinfo : EIATTR_MAXREG_COUNT
	.align		4
        /*005c*/ 	.byte	0x03, 0x1b
        /*005e*/ 	.short	0x00ff


	//----- nvinfo : EIATTR_NUM_BARRIERS
	.align		4
        /*0060*/ 	.byte	0x02, 0x4c
        /*0062*/ 	.byte	0x01
	.zero		1


	//----- nvinfo : EIATTR_MERCURY_ISA_VERSION
	.align		4
        /*0064*/ 	.byte	0x03, 0x5f
        /*0066*/ 	.short	0x0101


	//----- nvinfo : EIATTR_VRC_CTA_INIT_COUNT
	.align		4
        /*0068*/ 	.byte	0x02, 0x4a
	.zero		1
	.zero		1


	//----- nvinfo : EIATTR_EXIT_INSTR_OFFSETS
	.align		4
        /*006c*/ 	.byte	0x04, 0x1c
        /*006e*/ 	.short	(.L_129 - .L_128)


	//   ....[0]....
.L_128:
        /*0070*/ 	.word	0x00000550


	//----- nvinfo : EIATTR_CBANK_PARAM_SIZE
	.align		4
.L_129:
        /*0074*/ 	.byte	0x03, 0x19
        /*0076*/ 	.short	0x0020


	//----- nvinfo : EIATTR_PARAM_CBANK
	.align		4
        /*0078*/ 	.byte	0x04, 0x0a
        /*007a*/ 	.short	(.L_131 - .L_130)
	.align		4
.L_130:
        /*007c*/ 	.word	index@(.nv.constant0._Z9step1_opsPfiiiS_)
        /*0080*/ 	.short	0x0380
        /*0082*/ 	.short	0x0020


	//----- nvinfo : EIATTR_SW_WAR
	.align		4
.L_131:
        /*0084*/ 	.byte	0x04, 0x36
        /*0086*/ 	.short	(.L_133 - .L_132)
.L_132:
        /*0088*/ 	.word	0x00000008
.L_133:


//--------------------- .nv.info._Z15load_lower_tileiiPfS_i --------------------------
	.section	.nv.info._Z15load_lower_tileiiPfS_i,"",@"SHT_CUDA_INFO"
	.sectionflags	@""
	.align	4


	//----- nvinfo : EIATTR_CUDA_API_VERSION
	.align		4
        /*0000*/ 	.byte	0x04, 0x37
        /*0002*/ 	.short	(.L_135 - .L_134)
.L_134:
        /*0004*/ 	.word	0x00000082


	//----- nvinfo : EIATTR_KPARAM_INFO
	.align		4
.L_135:
        /*0008*/ 	.byte	0x04, 0x17
        /*000a*/ 	.short	(.L_137 - .L_136)
.L_136:
        /*000c*/ 	.word	0x00000000
        /*0010*/ 	.short	0x0004
        /*0012*/ 	.short	0x0018
        /*0014*/ 	.byte	0x00, 0xf0, 0x11, 0x00


	//----- nvinfo : EIATTR_KPARAM_INFO
	.align		4
.L_137:
        /*0018*/ 	.byte	0x04, 0x17
        /*001a*/ 	.short	(.L_139 - .L_138)
.L_138:
        /*001c*/ 	.word	0x00000000
        /*0020*/ 	.short	0x0003
        /*0022*/ 	.short	0x0010
        /*0024*/ 	.byte	0x00, 0xf5, 0x21, 0x00


	//----- nvinfo : EIATTR_KPARAM_INFO
	.align		4
.L_139:
        /*0028*/ 	.byte	0x04, 0x17
        /*002a*/ 	.short	(.L_141 - .L_140)
.L_140:
        /*002c*/ 	.word	0x00000000
        /*0030*/ 	.short	0x0002
        /*0032*/ 	.short	0x0008
        /*0034*/ 	.byte	0x00, 0xf5, 0x21, 0x00


	//----- nvinfo : EIATTR_KPARAM_INFO
	.align		4
.L_141:
        /*0038*/ 	.byte	0x04, 0x17
        /*003a*/ 	.short	(.L_143 - .L_142)
.L_142:
        /*003c*/ 	.word	0x00000000
        /*0040*/ 	.short	0x0001
        /*0042*/ 	.short	0x0004
        /*0044*/ 	.byte	0x00, 0xf0, 0x11, 0x00


	//----- nvinfo : EIATTR_KPARAM_INFO
	.align		4
.L_143:
        /*0048*/ 	.byte	0x04, 0x17
        /*004a*/ 	.short	(.L_145 - .L_144)
.L_144:
        /*004c*/ 	.word	0x00000000
        /*0050*/ 	.short	0x0000
        /*0052*/ 	.short	0x0000
        /*0054*/ 	.byte	0x00, 0xf0, 0x11, 0x00


	//----- nvinfo : EIATTR_SPARSE_MMA_MASK
	.align		4
.L_145:
        /*0058*/ 	.byte	0x03, 0x50
        /*005a*/ 	.short	0x0000


	//----- nvinfo : EIATTR_MAXREG_COUNT
	.align		4
        /*005c*/ 	.byte	0x03, 0x1b
        /*005e*/ 	.short	0x00ff


	//----- nvinfo : EIATTR_NUM_BARRIERS
	.align		4
        /*0060*/ 	.byte	0x02, 0x4c
        /*0062*/ 	.byte	0x01
	.zero		1


	//----- nvinfo : EIATTR_MERCURY_ISA_VERSION
	.align		4
        /*0064*/ 	.byte	0x03, 0x5f
        /*0066*/ 	.short	0x0101


	//----- nvinfo : EIATTR_VRC_CTA_INIT_COUNT
	.align		4
        /*0068*/ 	.byte	0x02, 0x4a
	.zero		1
	.zero		1


	//----- nvinfo : EIATTR_EXIT_INSTR_OFFSETS
	.align		4
        /*006c*/ 	.byte	0x04, 0x1c
        /*006e*/ 	.short	(.L_147 - .L_146)


	//   ....[0]....
.L_146:
        /*0070*/ 	.word	0x000001a0


	//----- nvinfo : EIATTR_CRS_STACK_SIZE
	.align		4
.L_147:
        /*0074*/ 	.byte	0x04, 0x1e
        /*0076*/ 	.short	(.L_149 - .L_148)
.L_148:
        /*0078*/ 	.word	0x00000000


	//----- nvinfo : EIATTR_CBANK_PARAM_SIZE
	.align		4
.L_149:
        /*007c*/ 	.byte	0x03, 0x19
        /*007e*/ 	.short	0x001c


	//----- nvinfo : EIATTR_PARAM_CBANK
	.align		4
        /*0080*/ 	.byte	0x04, 0x0a
        /*0082*/ 	.short	(.L_151 - .L_150)
	.align		4
.L_150:
        /*0084*/ 	.word	index@(.nv.constant0._Z15load_lower_tileiiPfS_i)
        /*0088*/ 	.short	0x0380
        /*008a*/ 	.short	0x001c


	//----- nvinfo : EIATTR_SW_WAR
	.align		4
.L_151:
        /*008c*/ 	.byte	0x04, 0x36
        /*008e*/ 	.short	(.L_153 - .L_152)
.L_152:
        /*0090*/ 	.word	0x00000008
.L_153:


//--------------------- .nv.info._Z14load_full_tileiiPfS_i --------------------------
	.section	.nv.info._Z14load_full_tileiiPfS_i,"",@"SHT_CUDA_INFO"
	.sectionflags	@""
	.align	4


	//----- nvinfo : EIATTR_CUDA_API_VERSION
	.align		4
        /*0000*/ 	.byte	0x04, 0x37
        /*0002*/ 	.short	(.L_155 - .L_154)
.L_154:
        /*0004*/ 	.word	0x00000082


	//----- nvinfo : EIATTR_KPARAM_INFO
	.align		4
.L_155:
        /*0008*/ 	.byte	0x04, 0x17
        /*000a*/ 	.short	(.L_157 - .L_156)
.L_156:
        /*000c*/ 	.word	0x00000000
        /*0010*/ 	.short	0x0004
        /*0012*/ 	.short	0x0018
        /*0014*/ 	.byte	0x00, 0xf0, 0x11, 0x00


	//----- nvinfo : EIATTR_KPARAM_INFO
	.align		4
.L_157:
        /*0018*/ 	.byte	0x04, 0x17
        /*001a*/ 	.short	(.L_159 - .L_158)
.L_158:
        /*001c*/ 	.word	0x00000000
        /*0020*/ 	.short	0x0003
        /*0022*/ 	.short	0x0010
        /*0024*/ 	.byte	0x00, 0xf5, 0x21, 0x00


	//----- nvinfo : EIATTR_KPARAM_INFO
	.align		4
.L_159:
        /*0028*/ 	.byte	0x04, 0x17
        /*002a*/ 	.short	(.L_161 - .L_160)
.L_160:
        /*002c*/ 	.word	0x00000000
        /*0030*/ 	.short	0x0002
        /*0032*/ 	.short	0x0008
        /*0034*/ 	.byte	0x00, 0xf5, 0x21, 0x00


	//----- nvinfo : EIATTR_KPARAM_INFO
	.align		4
.L_161:
        /*0038*/ 	.byte	0x04, 0x17
        /*003a*/ 	.short	(.L_163 - .L_162)
.L_162:
        /*003c*/ 	.word	0x00000000
        /*0040*/ 	.short	0x0001
        /*0042*/ 	.short	0x0004
        /*0044*/ 	.byte	0x00, 0xf0, 0x11, 0x00


	//----- nvinfo : EIATTR_KPARAM_INFO
	.align		4
.L_163:
        /*0048*/ 	.byte	0x04, 0x17
        /*004a*/ 	.short	(.L_165 - .L_164)
.L_164:
        /*004c*/ 	.word	0x00000000
        /*0050*/ 	.short	0x0000
        /*0052*/ 	.short	0x0000
        /*0054*/ 	.byte	0x00, 0xf0, 0x11, 0x00


	//----- nvinfo : EIATTR_SPARSE_MMA_MASK
	.align		4
.L_165:
        /*0058*/ 	.byte	0x03, 0x50
        /*005a*/ 	.short	0x0000


	//----- nvinfo : EIATTR_MAXREG_COUNT
	.align		4
        /*005c*/ 	.byte	0x03, 0x1b
        /*005e*/ 	.short	0x00ff


	//----- nvinfo : EIATTR_NUM_BARRIERS
	.align		4
        /*0060*/ 	.byte	0x02, 0x4c
        /*0062*/ 	.byte	0x01
	.zero		1


	//----- nvinfo : EIATTR_MERCURY_ISA_VERSION
	.align		4
        /*0064*/ 	.byte	0x03, 0x5f
        /*0066*/ 	.short	0x0101


	//----- nvinfo : EIATTR_VRC_CTA_INIT_COUNT
	.align		4
        /*0068*/ 	.byte	0x02, 0x4a
	.zero		1
	.zero		1


	//----- nvinfo : EIATTR_EXIT_INSTR_OFFSETS
	.align		4
        /*006c*/ 	.byte	0x04, 0x1c
        /*006e*/ 	.short	(.L_167 - .L_166)


	//   ....[0]....
.L_166:
        /*0070*/ 	.word	0x00000110


	//----- nvinfo : EIATTR_CBANK_PARAM_SIZE
	.align		4
.L_167:
        /*0074*/ 	.byte	0x03, 0x19
        /*0076*/ 	.short	0x001c


	//----- nvinfo : EIATTR_PARAM_CBANK
	.align		4
        /*0078*/ 	.byte	0x04, 0x0a
        /*007a*/ 	.short	(.L_169 - .L_168)
	.align		4
.L_168:
        /*007c*/ 	.word	index@(.nv.constant0._Z14load_full_tileiiPfS_i)
        /*0080*/ 	.short	0x0380
        /*0082*/ 	.short	0x001c


	//----- nvinfo : EIATTR_SW_WAR
	.align		4
.L_169:
        /*0084*/ 	.byte	0x04, 0x36
        /*0086*/ 	.short	(.L_171 - .L_170)
.L_170:
        /*0088*/ 	.word	0x00000008
.L_171:


//--------------------- .nv.callgraph             --------------------------
	.section	.nv.callgraph,"",@"SHT_CUDA_CALLGRAPH"
	.align	4
	.sectionentsize	8
	.align		4
        /*0000*/ 	.word	0x00000000
	.align		4
        /*0004*/ 	.word	0xffffffff
	.align		4
        /*0008*/ 	.word	0x00000000
	.align		4
        /*000c*/ 	.word	0xfffffffe
	.align		4
        /*0010*/ 	.word	0x00000000
	.align		4
        /*0014*/ 	.word	0xfffffffd
	.align		4
        /*0018*/ 	.word	0x00000000
	.align		4
        /*001c*/ 	.word	0xfffffffc


//--------------------- .text._Z11set_to_zeroPfi  --------------------------
	.section	.text._Z11set_to_zeroPfi,"ax",@progbits
	.align	128
        .global         _Z11set_to_zeroPfi
        .type           _Z11set_to_zeroPfi,@function
        .size           _Z11set_to_zeroPfi,(.L_x_105 - _Z11set_to_zeroPfi)
        .other          _Z11set_to_zeroPfi,@"STO_CUDA_ENTRY STV_DEFAULT"
_Z11set_to_zeroPfi:
.text._Z11set_to_zeroPfi:
[----:B------:R-:W-:Y:S01]  /*0000*/  LDC R1, c[0x0][0x37c] ;  /* 0x0000df00ff017b82 */ /* 0x000fe20000000800 */
[----:B------:R-:W0:Y:S01]  /*0010*/  S2R R0, SR_CTAID.Y ;  /* 0x0000000000007919 */ /* 0x000e220000002600 */
[----:B------:R-:W0:Y:S01]  /*0020*/  S2R R5, SR_CTAID.X ;  /* 0x0000000000057919 */ /* 0x000e220000002500 */
[----:B------:R-:W1:Y:S01]  /*0030*/  S2R R3, SR_TID.Y ;  /* 0x0000000000037919 */ /* 0x000e620000002200 */
[----:B0-----:R-:W-:Y:S02]  /*0040*/  ISETP.GT.U32.AND P0, PT, R5, R0, PT ;  /* 0x000000000500720c */ /* 0x001fe40003f04070 */
[----:B-1----:R-:W-:-:S11]  /*0050*/  LEA R0, R0, R3, 0x5 ;  /* 0x0000000300007211 */ /* 0x002fd600078e28ff */
[----:B------:R-:W-:Y:S05]  /*0060*/  @!P0 BRA `(.L_x_0) ;  /* 0x0000000000208947 */ /* 0x000fea0003800000 */
[----:B------:R-:W0:Y:S01]  /*0070*/  S2R R4, SR_TID.X ;  /* 0x0000000000047919 */ /* 0x000e220000002100 */
[----:B------:R-:W1:Y:S01]  /*0080*/  LDC.64 R2, c[0x0][0x380] ;  /* 0x0000e000ff027b82 */ /* 0x000e620000000a00 */
[----:B------:R-:W2:Y:S01]  /*0090*/  LDCU UR6, c[0x0][0x388] ;  /* 0x00007100ff0677ac */ /* 0x000ea20008000800 */
[----:B------:R-:W3:Y:S01]  /*00a0*/  LDCU.64 UR4, c[0x0][0x358] ;  /* 0x00006b00ff0477ac */ /* 0x000ee20008000a00 */
[----:B0-----:R-:W-:-:S05]  /*00b0*/  LEA R5, R5, R4, 0x5 ;  /* 0x0000000405057211 */ /* 0x001fca00078e28ff */
[----:B--2---:R-:W-:-:S04]  /*00c0*/  IMAD R5, R0, UR6, R5 ;  /* 0x0000000600057c24 */ /* 0x004fc8000f8e0205 */
[----:B-1----:R-:W-:-:S05]  /*00d0*/  IMAD.WIDE R2, R5, 0x4, R2 ;  /* 0x0000000405027825 */ /* 0x002fca00078e0202 */
[----:B---3--:R0:W-:Y:S02]  /*00e0*/  STG.E desc[UR4][R2.64], RZ ;  /* 0x000000ff02007986 */ /* 0x0081e4000c101904 */
.L_x_0:
[----:B------:R-:W-:Y:S06]  /*00f0*/  BAR.SYNC.DEFER_BLOCKING 0x0 ;  /* 0x0000000000007b1d */ /* 0x000fec0000010000 */
[----:B------:R-:W-:Y:S05]  /*0100*/  EXIT ;  /* 0x000000000000794d */ /* 0x000fea0003800000 */
.L_x_1:
[----:B------:R-:W-:-:S00]  /*0110*/  BRA `(.L_x_1) ;  /* 0xfffffffc00fc7947 */ /* 0x000fc0000383ffff */
[----:B------:R-:W-:-:S00]  /*0120*/  NOP ;  /* 0x0000000000007918 */ /* 0x000fc00000000000 */
        /* <DEDUP_REMOVED lines=13> */
.L_x_105:


//--------------------- .text._Z15factor_trianglePfiS_i --------------------------
	.section	.text._Z15factor_trianglePfiS_i,"ax",@progbits
	.align	128
        .global         _Z15factor_trianglePfiS_i
        .type           _Z15factor_trianglePfiS_i,@function
        .size           _Z15factor_trianglePfiS_i,(.L_x_103 - _Z15factor_trianglePfiS_i)
        .other          _Z15factor_trianglePfiS_i,@"STO_CUDA_ENTRY STV_DEFAULT"
_Z15factor_trianglePfiS_i:
.text._Z15factor_trianglePfiS_i:
[----:B------:R-:W-:Y:S01]  /*0000*/  LDC R1, c[0x0][0x37c] ;  /* 0x0000df00ff017b82 */ /* 0x000fe20000000800 */
[----:B------:R-:W0:Y:S07]  /*0010*/  S2R R2, SR_TID.X ;  /* 0x0000000000027919 */ /* 0x000e2e0000002100 */
[----:B------:R-:W0:Y:S01]  /*0020*/  LDC.64 R4, c[0x0][0x390] ;  /* 0x0000e400ff047b82 */ /* 0x000e220000000a00 */
[----:B------:R-:W1:Y:S01]  /*0030*/  LDCU.64 UR6, c[0x0][0x358] ;  /* 0x00006b00ff0677ac */ /* 0x000e620008000a00 */
[----:B------:R-:W2:Y:S01]  /*0040*/  S2R R13, SR_TID.Y ;  /* 0x00000000000d7919 */ /* 0x000ea20000002200 */
[----:B------:R-:W-:Y:S01]  /*0050*/  UMOV UR4, URZ ;  /* 0x000000ff00047c82 */ /* 0x000fe20008000000 */
[----:B0-----:R-:W-:-:S04]  /*0060*/  IMAD.WIDE.U32 R8, R2, 0x80, R4 ;  /* 0x0000008002087825 */ /* 0x001fc800078e0004 */
[----:B--2---:R-:W-:Y:S01]  /*0070*/  IMAD.WIDE.U32 R10, R13, 0x80, R4 ;  /* 0x000000800d0a7825 */ /* 0x004fe200078e0004 */
[----:B------:R-:W-:-:S03]  /*0080*/  IADD3 R8, P0, PT, R8, 0x8, RZ ;  /* 0x0000000808087810 */ /* 0x000fc60007f1e0ff */
[----:B------:R-:W-:Y:S01]  /*0090*/  IMAD R7, R2, 0x21, RZ ;  /* 0x0000002102077824 */ /* 0x000fe200078e02ff */
[----:B------:R-:W-:Y:S01]  /*00a0*/  IADD3 R10, P1, PT, R10, 0x8, RZ ;  /* 0x000000080a0a7810 */ /* 0x000fe20007f3e0ff */
[----:B------:R-:W-:Y:S02]  /*00b0*/  IMAD R3, R13, 0x20, R2 ;  /* 0x000000200d037824 */ /* 0x000fe400078e0202 */
[----:B------:R-:W-:-:S04]  /*00c0*/  IMAD.WIDE.U32 R6, R7, 0x4, R4 ;  /* 0x0000000407067825 */ /* 0x000fc800078e0004 */
[----:B------:R-:W-:-:S04]  /*00d0*/  IMAD.WIDE.U32 R4, R3, 0x4, R4 ;  /* 0x0000000403047825 */ /* 0x000fc800078e0004 */
[----:B------:R-:W-:Y:S02]  /*00e0*/  IMAD.X R9, RZ, RZ, R9, P0 ;  /* 0x000000ffff097224 */ /* 0x000fe400000e0609 */
[----:B------:R-:W-:Y:S02]  /*00f0*/  IMAD.X R11, RZ, RZ, R11, P1 ;  /* 0x000000ffff0b7224 */ /* 0x000fe400008e060b */
[----:B-1----:R-:W-:-:S07]  /*0100*/  IMAD.MOV R12, RZ, RZ, -R2 ;  /* 0x000000ffff0c7224 */ /* 0x002fce00078e0a02 */
.L_x_44:
[----:B------:R-:W-:Y:S01]  /*0110*/  ISETP.NE.AND P0, PT, R12, RZ, PT ;  /* 0x000000ff0c00720c */ /* 0x000fe20003f05270 */
[----:B------:R-:W-:Y:S03]  /*0120*/  BSSY.RECONVERGENT B0, `(.L_x_2) ;  /* 0x0000012000007945 */ /* 0x000fe60003800200 */
[----:B------:R-:W-:-:S13]  /*0130*/  ISETP.NE.OR P0, PT, R2, R13, P0 ;  /* 0x0000000d0200720c */ /* 0x000fda0000705670 */
[----:B01--4-:R-:W-:Y:S05]  /*0140*/  @P0 BRA `(.L_x_3) ;  /* 0x00000000003c0947 */ /* 0x013fea0003800000 */
[----:B------:R-:W2:Y:S01]  /*0150*/  LDG.E R0, desc[UR6][R6.64] ;  /* 0x0000000606007981 */ /* 0x000ea2000c1e1900 */
[----:B------:R-:W-:Y:S01]  /*0160*/  BSSY.RECONVERGENT B1, `(.L_x_4) ;  /* 0x000000c000017945 */ /* 0x000fe20003800200 */
[----:B--2---:R-:W-:Y:S01]  /*0170*/  VIADD R14, R0, 0xf3000000 ;  /* 0xf3000000000e7836 */ /* 0x004fe20000000000 */
[----:B------:R0:W1:Y:S04]  /*0180*/  MUFU.RSQ R3, R0 ;  /* 0x0000000000037308 */ /* 0x0000680000001400 */
[----:B------:R-:W-:-:S13]  /*0190*/  ISETP.GT.U32.AND P0, PT, R14, 0x727fffff, PT ;  /* 0x727fffff0e00780c */ /* 0x000fda0003f04070 */
[----:B01----:R-:W-:Y:S05]  /*01a0*/  @!P0 BRA `(.L_x_5) ;  /* 0x00000000000c8947 */ /* 0x003fea0003800000 */
[----:B------:R-:W-:-:S07]  /*01b0*/  MOV R19, 0x1d0 ;  /* 0x000001d000137802 */ /* 0x000fce0000000f00 */
[----:B------:R-:W-:Y:S05]  /*01c0*/  CALL.REL.NOINC `($__internal_0_$__cuda_sm20_sqrt_rn_f32_slowpath) ;  /* 0x0000000c00bc7944 */ /* 0x000fea0003c00000 */
[----:B------:R-:W-:Y:S05]  /*01d0*/  BRA `(.L_x_6) ;  /* 0x0000000000107947 */ /* 0x000fea0003800000 */
.L_x_5:
[----:B------:R-:W-:Y:S01]  /*01e0*/  FMUL.FTZ R15, R0, R3 ;  /* 0x00000003000f7220 */ /* 0x000fe20000410000 */
[----:B------:R-:W-:-:S03]  /*01f0*/  FMUL.FTZ R3, R3, 0.5 ;  /* 0x3f00000003037820 */ /* 0x000fc60000410000 */
[----:B------:R-:W-:-:S04]  /*0200*/  FFMA R0, -R15, R15, R0 ;  /* 0x0000000f0f007223 */ /* 0x000fc80000000100 */
[----:B------:R-:W-:-:S07]  /*0210*/  FFMA R3, R0, R3, R15 ;  /* 0x0000000300037223 */ /* 0x000fce000000000f */
.L_x_6:
[----:B------:R-:W-:Y:S05]  /*0220*/  BSYNC.RECONVERGENT B1 ;  /* 0x0000000000017941 */ /* 0x000fea0003800200 */
.L_x_4:
[----:B------:R0:W-:Y:S02]  /*0230*/  STG.E desc[UR6][R6.64], R3 ;  /* 0x0000000306007986 */ /* 0x0001e4000c101906 */
.L_x_3:
[----:B------:R-:W-:Y:S05]  /*0240*/  BSYNC.RECONVERGENT B0 ;  /* 0x0000000000007941 */ /* 0x000fea0003800200 */
.L_x_2:
[----:B------:R-:W-:Y:S01]  /*0250*/  BAR.SYNC.DEFER_BLOCKING 0x0 ;  /* 0x0000000000007b1d */ /* 0x000fe20000010000 */
[----:B------:R-:W-:Y:S02]  /*0260*/  ISETP.NE.AND P0, PT, R12, RZ, PT ;  /* 0x000000ff0c00720c */ /* 0x000fe40003f05270 */
[----:B------:R-:W-:-:S03]  /*0270*/  VIMNMX.U32 R15, PT, PT, R13, 0x20, PT ;  /* 0x000000200d0f7848 */ /* 0x000fc60003fe0000 */
[----:B------:R-:W-:Y:S01]  /*0280*/  BSSY.RECONVERGENT B0, `(.L_x_7) ;  /* 0x0000014000007945 */ /* 0x000fe20003800200 */
[----:B------:R-:W-:-:S04]  /*0290*/  ISETP.LE.U32.OR P0, PT, R15, R2, P0 ;  /* 0x000000020f00720c */ /* 0x000fc80000703470 */
[----:B------:R-:W-:-:S13]  /*02a0*/  ISETP.GT.U32.OR P0, PT, R13, 0x1f, P0 ;  /* 0x0000001f0d00780c */ /* 0x000fda0000704470 */
[----:B------:R-:W-:Y:S05]  /*02b0*/  @P0 BRA `(.L_x_8) ;  /* 0x0000000000400947 */ /* 0x000fea0003800000 */
[----:B0-----:R-:W2:Y:S04]  /*02c0*/  LDG.E R3, desc[UR6][R6.64] ;  /* 0x0000000606037981 */ /* 0x001ea8000c1e1900 */
[----:B------:R-:W3:Y:S01]  /*02d0*/  LDG.E R0, desc[UR6][R4.64] ;  /* 0x0000000604007981 */ /* 0x000ee2000c1e1900 */
[----:B------:R-:W-:Y:S01]  /*02e0*/  BSSY.RECONVERGENT B1, `(.L_x_9) ;  /* 0x000000c000017945 */ /* 0x000fe20003800200 */
[----:B--2---:R-:W0:Y:S08]  /*02f0*/  MUFU.RCP R14, R3 ;  /* 0x00000003000e7308 */ /* 0x004e300000001000 */
[----:B---3--:R-:W1:Y:S01]  /*0300*/  FCHK P0, R0, R3 ;  /* 0x0000000300007302 */ /* 0x008e620000000000 */
[----:B0-----:R-:W-:-:S04]  /*0310*/  FFMA R17, -R3, R14, 1 ;  /* 0x3f80000003117423 */ /* 0x001fc8000000010e */
[----:B------:R-:W-:-:S04]  /*0320*/  FFMA R17, R14, R17, R14 ;  /* 0x000000110e117223 */ /* 0x000fc8000000000e */
[----:B------:R-:W-:-:S04]  /*0330*/  FFMA R14, R0, R17, RZ ;  /* 0x00000011000e7223 */ /* 0x000fc800000000ff */
[----:B------:R-:W-:-:S04]  /*0340*/  FFMA R16, -R3, R14, R0 ;  /* 0x0000000e03107223 */ /* 0x000fc80000000100 */
[----:B------:R-:W-:Y:S01]  /*0350*/  FFMA R17, R17, R16, R14 ;  /* 0x0000001011117223 */ /* 0x000fe2000000000e */
[----:B-1----:R-:W-:Y:S06]  /*0360*/  @!P0 BRA `(.L_x_10) ;  /* 0x00000000000c8947 */ /* 0x002fec0003800000 */
[----:B------:R-:W-:-:S07]  /*0370*/  MOV R14, 0x390 ;  /* 0x00000390000e7802 */ /* 0x000fce0000000f00 */
[----:B------:R-:W-:Y:S05]  /*0380*/  CALL.REL.NOINC `($__internal_1_$__cuda_sm3x_div_rn_noftz_f32_slowpath) ;  /* 0x0000000c00a47944 */ /* 0x000fea0003c00000 */
[----:B------:R-:W-:-:S07]  /*0390*/  IMAD.MOV.U32 R17, RZ, RZ, R0 ;  /* 0x000000ffff117224 */ /* 0x000fce00078e0000 */
.L_x_10:
[----:B------:R-:W-:Y:S05]  /*03a0*/  BSYNC.RECONVERGENT B1 ;  /* 0x0000000000017941 */ /* 0x000fea0003800200 */
.L_x_9:
[----:B------:R1:W-:Y:S02]  /*03b0*/  STG.E desc[UR6][R4.64], R17 ;  /* 0x0000001104007986 */ /* 0x0003e4000c101906 */
.L_x_8:
[----:B------:R-:W-:Y:S05]  /*03c0*/  BSYNC.RECONVERGENT B0 ;  /* 0x0000000000007941 */ /* 0x000fea0003800200 */
.L_x_7:
[----:B------:R-:W-:Y:S01]  /*03d0*/  BAR.SYNC.DEFER_BLOCKING 0x0 ;  /* 0x0000000000007b1d */ /* 0x000fe20000010000 */
[----:B------:R-:W-:-:S04]  /*03e0*/  ISETP.GT.U32.AND P0, PT, R2, UR4, PT ;  /* 0x0000000402007c0c */ /* 0x000fc8000bf04070 */
[C---:B------:R-:W-:Y:S01]  /*03f0*/  ISETP.GE.U32.OR P0, PT, R2.reuse, R13, !P0 ;  /* 0x0000000d0200720c */ /* 0x040fe20004706470 */
[----:B------:R-:W-:Y:S03]  /*0400*/  BSSY.RECONVERGENT B0, `(.L_x_11) ;  /* 0x0000009000007945 */ /* 0x000fe60003800200 */
[----:B------:R-:W-:-:S04]  /*0410*/  ISETP.GT.U32.OR P0, PT, R2, 0x1f, P0 ;  /* 0x0000001f0200780c */ /* 0x000fc80000704470 */
[----:B------:R-:W-:-:S13]  /*0420*/  ISETP.GT.U32.OR P0, PT, R13, 0x1f, P0 ;  /* 0x0000001f0d00780c */ /* 0x000fda0000704470 */
[----:B------:R-:W-:Y:S05]  /*0430*/  @P0 BRA `(.L_x_12) ;  /* 0x0000000000140947 */ /* 0x000fea0003800000 */
[----:B------:R-:W2:Y:S04]  /*0440*/  LDG.E R0, desc[UR6][R8.64+-0x8] ;  /* 0xfffff80608007981 */ /* 0x000ea8000c1e1900 */
[----:B0-----:R-:W2:Y:S04]  /*0450*/  LDG.E R3, desc[UR6][R10.64+-0x8] ;  /* 0xfffff8060a037981 */ /* 0x001ea8000c1e1900 */
[----:B-1----:R-:W2:Y:S02]  /*0460*/  LDG.E R17, desc[UR6][R4.64] ;  /* 0x0000000604117981 */ /* 0x002ea4000c1e1900 */
[----:B--2---:R-:W-:-:S05]  /*0470*/  FFMA R3, -R0, R3, R17 ;  /* 0x0000000300037223 */ /* 0x004fca0000000111 */
[----:B------:R2:W-:Y:S02]  /*0480*/  STG.E desc[UR6][R4.64], R3 ;  /* 0x0000000304007986 */ /* 0x0005e4000c101906 */
.L_x_12:
[----:B------:R-:W-:Y:S05]  /*0490*/  BSYNC.RECONVERGENT B0 ;  /* 0x0000000000007941 */ /* 0x000fea0003800200 */
.L_x_11:
[----:B------:R-:W-:Y:S01]  /*04a0*/  UIADD3 UR5, UPT, UPT, UR4, 0x1, URZ ;  /* 0x0000000104057890 */ /* 0x000fe2000fffe0ff */
[----:B------:R-:W-:Y:S05]  /*04b0*/  BAR.SYNC.DEFER_BLOCKING 0x0 ;  /* 0x0000000000007b1d */ /* 0x000fea0000010000 */
[C---:B------:R-:W-:Y:S01]  /*04c0*/  ISETP.NE.AND P0, PT, R2.reuse, UR5, PT ;  /* 0x0000000502007c0c */ /* 0x040fe2000bf05270 */
[----:B------:R-:W-:Y:S03]  /*04d0*/  BSSY.RECONVERGENT B0, `(.L_x_13) ;  /* 0x0000012000007945 */ /* 0x000fe60003800200 */
[----:B------:R-:W-:-:S13]  /*04e0*/  ISETP.NE.OR P0, PT, R2, R13, P0 ;  /* 0x0000000d0200720c */ /* 0x000fda0000705670 */
[----:B------:R-:W-:Y:S05]  /*04f0*/  @P0 BRA `(.L_x_14) ;  /* 0x00000000003c0947 */ /* 0x000fea0003800000 */
[----:B------:R-:W3:Y:S01]  /*0500*/  LDG.E R0, desc[UR6][R6.64] ;  /* 0x0000000606007981 */ /* 0x000ee2000c1e1900 */
[----:B------:R-:W-:Y:S01]  /*0510*/  BSSY.RECONVERGENT B1, `(.L_x_15) ;  /* 0x000000c000017945 */ /* 0x000fe20003800200 */
[----:B---3--:R-:W-:Y:S01]  /*0520*/  VIADD R14, R0, 0xf3000000 ;  /* 0xf3000000000e7836 */ /* 0x008fe20000000000 */
[----:B0-2---:R0:W2:Y:S04]  /*0530*/  MUFU.RSQ R3, R0 ;  /* 0x0000000000037308 */ /* 0x0050a80000001400 */
[----:B------:R-:W-:-:S13]  /*0540*/  ISETP.GT.U32.AND P0, PT, R14, 0x727fffff, PT ;  /* 0x727fffff0e00780c */ /* 0x000fda0003f04070 */
[----:B0-2---:R-:W-:Y:S05]  /*0550*/  @!P0 BRA `(.L_x_16) ;  /* 0x00000000000c8947 */ /* 0x005fea0003800000 */
[----:B------:R-:W-:-:S07]  /*0560*/  MOV R19, 0x580 ;  /* 0x0000058000137802 */ /* 0x000fce0000000f00 */
[----:B-1----:R-:W-:Y:S05]  /*0570*/  CALL.REL.NOINC `($__internal_0_$__cuda_sm20_sqrt_rn_f32_slowpath) ;  /* 0x0000000800d07944 */ /* 0x002fea0003c00000 */
[----:B------:R-:W-:Y:S05]  /*0580*/  BRA `(.L_x_17) ;  /* 0x0000000000107947 */ /* 0x000fea0003800000 */
.L_x_16:
[----:B-1----:R-:W-:Y:S01]  /*0590*/  FMUL.FTZ R17, R0, R3 ;  /* 0x0000000300117220 */ /* 0x002fe20000410000 */
[----:B------:R-:W-:-:S03]  /*05a0*/  FMUL.FTZ R3, R3, 0.5 ;  /* 0x3f00000003037820 */ /* 0x000fc60000410000 */
[----:B------:R-:W-:-:S04]  /*05b0*/  FFMA R0, -R17, R17, R0 ;  /* 0x0000001111007223 */ /* 0x000fc80000000100 */
[----:B------:R-:W-:-:S07]  /*05c0*/  FFMA R3, R0, R3, R17 ;  /* 0x0000000300037223 */ /* 0x000fce0000000011 */
.L_x_17:
[----:B------:R-:W-:Y:S05]  /*05d0*/  BSYNC.RECONVERGENT B1 ;  /* 0x0000000000017941 */ /* 0x000fea0003800200 */
.L_x_15:
[----:B------:R3:W-:Y:S02]  /*05e0*/  STG.E desc[UR6][R6.64], R3 ;  /* 0x0000000306007986 */ /* 0x0007e4000c101906 */
.L_x_14:
[----:B------:R-:W-:Y:S05]  /*05f0*/  BSYNC.RECONVERGENT B0 ;  /* 0x0000000000007941 */ /* 0x000fea0003800200 */
.L_x_13:
[----:B------:R-:W-:Y:S01]  /*0600*/  BAR.SYNC.DEFER_BLOCKING 0x0 ;  /* 0x0000000000007b1d */ /* 0x000fe20000010000 */
[----:B------:R-:W-:-:S04]  /*0610*/  ISETP.NE.AND P0, PT, R2, UR5, PT ;  /* 0x0000000502007c0c */ /* 0x000fc8000bf05270 */
[----:B------:R-:W-:Y:S01]  /*0620*/  ISETP.LE.U32.OR P0, PT, R15, R2, P0 ;  /* 0x000000020f00720c */ /* 0x000fe20000703470 */
[----:B------:R-:W-:Y:S03]  /*0630*/  BSSY.RECONVERGENT B0, `(.L_x_18) ;  /* 0x0000013000007945 */ /* 0x000fe60003800200 */
[----:B------:R-:W-:-:S13]  /*0640*/  ISETP.GT.U32.OR P0, PT, R13, 0x1f, P0 ;  /* 0x0000001f0d00780c */ /* 0x000fda0000704470 */
[----:B------:R-:W-:Y:S05]  /*0650*/  @P0 BRA `(.L_x_19) ;  /* 0x0000000000400947 */ /* 0x000fea0003800000 */
[----:B0-23--:R-:W2:Y:S04]  /*0660*/  LDG.E R3, desc[UR6][R6.64] ;  /* 0x0000000606037981 */ /* 0x00dea8000c1e1900 */
[----:B------:R-:W3:Y:S01]  /*0670*/  LDG.E R0, desc[UR6][R4.64] ;  /* 0x0000000604007981 */ /* 0x000ee2000c1e1900 */
[----:B------:R-:W-:Y:S01]  /*0680*/  BSSY.RECONVERGENT B1, `(.L_x_20) ;  /* 0x000000c000017945 */ /* 0x000fe20003800200 */
[----:B--2---:R-:W1:Y:S08]  /*0690*/  MUFU.RCP R14, R3 ;  /* 0x00000003000e7308 */ /* 0x004e700000001000 */
[----:B---3--:R-:W0:Y:S01]  /*06a0*/  FCHK P0, R0, R3 ;  /* 0x0000000300007302 */ /* 0x008e220000000000 */
[----:B-1----:R-:W-:-:S04]  /*06b0*/  FFMA R17, -R3, R14, 1 ;  /* 0x3f80000003117423 */ /* 0x002fc8000000010e */
[----:B------:R-:W-:-:S04]  /*06c0*/  FFMA R17, R14, R17, R14 ;  /* 0x000000110e117223 */ /* 0x000fc8000000000e */
[----:B------:R-:W-:-:S04]  /*06d0*/  FFMA R14, R0, R17, RZ ;  /* 0x00000011000e7223 */ /* 0x000fc800000000ff */
[----:B------:R-:W-:-:S04]  /*06e0*/  FFMA R16, -R3, R14, R0 ;  /* 0x0000000e03107223 */ /* 0x000fc80000000100 */
[----:B------:R-:W-:Y:S01]  /*06f0*/  FFMA R17, R17, R16, R14 ;  /* 0x0000001011117223 */ /* 0x000fe2000000000e */
[----:B0-----:R-:W-:Y:S06]  /*0700*/  @!P0 BRA `(.L_x_21) ;  /* 0x00000000000c8947 */ /* 0x001fec0003800000 */
[----:B------:R-:W-:-:S07]  /*0710*/  MOV R14, 0x730 ;  /* 0x00000730000e7802 */ /* 0x000fce0000000f00 */
[----:B------:R-:W-:Y:S05]  /*0720*/  CALL.REL.NOINC `($__internal_1_$__cuda_sm3x_div_rn_noftz_f32_slowpath) ;  /* 0x0000000800bc7944 */ /* 0x000fea0003c00000 */
[----:B------:R-:W-:-:S07]  /*0730*/  IMAD.MOV.U32 R17, RZ, RZ, R0 ;  /* 0x000000ffff117224 */ /* 0x000fce00078e0000 */
.L_x_21:
[----:B------:R-:W-:Y:S05]  /*0740*/  BSYNC.RECONVERGENT B1 ;  /* 0x0000000000017941 */ /* 0x000fea0003800200 */
.L_x_20:
[----:B------:R4:W-:Y:S02]  /*0750*/  STG.E desc[UR6][R4.64], R17 ;  /* 0x0000001104007986 */ /* 0x0009e4000c101906 */
.L_x_19:
[----:B------:R-:W-:Y:S05]  /*0760*/  BSYNC.RECONVERGENT B0 ;  /* 0x0000000000007941 */ /* 0x000fea0003800200 */
.L_x_18:
[----:B------:R-:W-:Y:S01]  /*0770*/  BAR.SYNC.DEFER_BLOCKING 0x0 ;  /* 0x0000000000007b1d */ /* 0x000fe20000010000 */
[----:B------:R-:W-:-:S04]  /*0780*/  ISETP.GT.U32.AND P0, PT, R2, UR5, PT ;  /* 0x0000000502007c0c */ /* 0x000fc8000bf04070 */
[C---:B------:R-:W-:Y:S01]  /*0790*/  ISETP.GE.U32.OR P0, PT, R2.reuse, R13, !P0 ;  /* 0x0000000d0200720c */ /* 0x040fe20004706470 */
[----:B------:R-:W-:Y:S03]  /*07a0*/  BSSY.RECONVERGENT B0, `(.L_x_22) ;  /* 0x0000009000007945 */ /* 0x000fe60003800200 */
[----:B------:R-:W-:-:S04]  /*07b0*/  ISETP.GT.U32.OR P0, PT, R2, 0x1f, P0 ;  /* 0x0000001f0200780c */ /* 0x000fc80000704470 */
[----:B------:R-:W-:-:S13]  /*07c0*/  ISETP.GT.U32.OR P0, PT, R13, 0x1f, P0 ;  /* 0x0000001f0d00780c */ /* 0x000fda0000704470 */
[----:B------:R-:W-:Y:S05]  /*07d0*/  @P0 BRA `(.L_x_23) ;  /* 0x0000000000140947 */ /* 0x000fea0003800000 */
[----:B------:R-:W5:Y:S04]  /*07e0*/  LDG.E R0, desc[UR6][R8.64+-0x4] ;  /* 0xfffffc0608007981 */ /* 0x000f68000c1e1900 */
[----:B0-23--:R-:W5:Y:S04]  /*07f0*/  LDG.E R3, desc[UR6][R10.64+-0x4] ;  /* 0xfffffc060a037981 */ /* 0x00df68000c1e1900 */
[----:B-1--4-:R-:W5:Y:S02]  /*0800*/  LDG.E R17, desc[UR6][R4.64] ;  /* 0x0000000604117981 */ /* 0x012f64000c1e1900 */
[----:B-----5:R-:W-:-:S05]  /*0810*/  FFMA R3, -R0, R3, R17 ;  /* 0x0000000300037223 */ /* 0x020fca0000000111 */
[----:B------:R0:W-:Y:S02]  /*0820*/  STG.E desc[UR6][R4.64], R3 ;  /* 0x0000000304007986 */ /* 0x0001e4000c101906 */
.L_x_23:
[----:B------:R-:W-:Y:S05]  /*0830*/  BSYNC.RECONVERGENT B0 ;  /* 0x0000000000007941 */ /* 0x000fea0003800200 */
.L_x_22:
[----:B------:R-:W-:Y:S01]  /*0840*/  UIADD3 UR5, UPT, UPT, UR4, 0x2, URZ ;  /* 0x0000000204057890 */ /* 0x000fe2000fffe0ff */
[----:B------:R-:W-:Y:S05]  /*0850*/  BAR.SYNC.DEFER_BLOCKING 0x0 ;  /* 0x0000000000007b1d */ /* 0x000fea0000010000 */
[C---:B------:R-:W-:Y:S01]  /*0860*/  ISETP.NE.AND P0, PT, R2.reuse, UR5, PT ;  /* 0x0000000502007c0c */ /* 0x040fe2000bf05270 */
[----:B------:R-:W-:Y:S03]  /*0870*/  BSSY.RECONVERGENT B0, `(.L_x_24) ;  /* 0x0000012000007945 */ /* 0x000fe60003800200 */
[----:B------:R-:W-:-:S13]  /*0880*/  ISETP.NE.OR P0, PT, R2, R13, P0 ;  /* 0x0000000d0200720c */ /* 0x000fda0000705670 */
[----:B------:R-:W-:Y:S05]  /*0890*/  @P0 BRA `(.L_x_25) ;  /* 0x00000000003c0947 */ /* 0x000fea0003800000 */
[----:B------:R-:W5:Y:S01]  /*08a0*/  LDG.E R0, desc[UR6][R6.64] ;  /* 0x0000000606007981 */ /* 0x000f62000c1e1900 */
[----:B------:R-:W-:Y:S01]  /*08b0*/  BSSY.RECONVERGENT B1, `(.L_x_26) ;  /* 0x000000c000017945 */ /* 0x000fe20003800200 */
[----:B-----5:R-:W-:Y:S01]  /*08c0*/  VIADD R14, R0, 0xf3000000 ;  /* 0xf3000000000e7836 */ /* 0x020fe20000000000 */
[----:B0-23--:R0:W2:Y:S04]  /*08d0*/  MUFU.RSQ R3, R0 ;  /* 0x0000000000037308 */ /* 0x00d0a80000001400 */
[----:B------:R-:W-:-:S13]  /*08e0*/  ISETP.GT.U32.AND P0, PT, R14, 0x727fffff, PT ;  /* 0x727fffff0e00780c */ /* 0x000fda0003f04070 */
[----:B0-2---:R-:W-:Y:S05]  /*08f0*/  @!P0 BRA `(.L_x_27) ;  /* 0x00000000000c8947 */ /* 0x005fea0003800000 */
[----:B------:R-:W-:-:S07]  /*0900*/  MOV R19, 0x920 ;  /* 0x0000092000137802 */ /* 0x000fce0000000f00 */
[----:B-1--4-:R-:W-:Y:S05]  /*0910*/  CALL.REL.NOINC `($__internal_0_$__cuda_sm20_sqrt_rn_f32_slowpath) ;  /* 0x0000000400e87944 */ /* 0x012fea0003c00000 */
[----:B------:R-:W-:Y:S05]  /*0920*/  BRA `(.L_x_28) ;  /* 0x0000000000107947 */ /* 0x000fea0003800000 */
.L_x_27:
[----:B-1--4-:R-:W-:Y:S01]  /*0930*/  FMUL.FTZ R17, R0, R3 ;  /* 0x0000000300117220 */ /* 0x012fe20000410000 */
[----:B------:R-:W-:-:S03]  /*0940*/  FMUL.FTZ R3, R3, 0.5 ;  /* 0x3f00000003037820 */ /* 0x000fc60000410000 */
[----:B------:R-:W-:-:S04]  /*0950*/  FFMA R0, -R17, R17, R0 ;  /* 0x0000001111007223 */ /* 0x000fc80000000100 */
[----:B------:R-:W-:-:S07]  /*0960*/  FFMA R3, R0, R3, R17 ;  /* 0x0000000300037223 */ /* 0x000fce0000000011 */
.L_x_28:
[----:B------:R-:W-:Y:S05]  /*0970*/  BSYNC.RECONVERGENT B1 ;  /* 0x0000000000017941 */ /* 0x000fea0003800200 */
.L_x_26:
[----:B------:R0:W-:Y:S02]  /*0980*/  STG.E desc[UR6][R6.64], R3 ;  /* 0x0000000306007986 */ /* 0x0001e4000c101906 */
.L_x_25:
[----:B------:R-:W-:Y:S05]  /*0990*/  BSYNC.RECONVERGENT B0 ;  /* 0x0000000000007941 */ /* 0x000fea0003800200 */
.L_x_24:
        /* <DEDUP_REMOVED lines=11> */
[----:B-1--4-:R-:W-:-:S04]  /*0a50*/  FFMA R17, -R3, R14, 1 ;  /* 0x3f80000003117423 */ /* 0x012fc8000000010e */
        /* <DEDUP_REMOVED lines=8> */
.L_x_32:
[----:B------:R-:W-:Y:S05]  /*0ae0*/  BSYNC.RECONVERGENT B1 ;  /* 0x0000000000017941 */ /* 0x000fea0003800200 */
.L_x_31:
[----:B------:R0:W-:Y:S02]  /*0af0*/  STG.E desc[UR6][R4.64], R17 ;  /* 0x0000001104007986 */ /* 0x0001e4000c101906 */
.L_x_30:
[----:B------:R-:W-:Y:S05]  /*0b00*/  BSYNC.RECONVERGENT B0 ;  /* 0x0000000000007941 */ /* 0x000fea0003800200 */
.L_x_29:
        /* <DEDUP_REMOVED lines=12> */
.L_x_34:
[----:B------:R-:W-:Y:S05]  /*0bd0*/  BSYNC.RECONVERGENT B0 ;  /* 0x0000000000007941 */ /* 0x000fea0003800200 */
.L_x_33:
        /* <DEDUP_REMOVED lines=15> */
.L_x_38:
[----:B-1--4-:R-:W-:Y:S01]  /*0cd0*/  FMUL.FTZ R17, R0, R3 ;  /* 0x0000000300117220 */ /* 0x012fe20000410000 */
[----:B------:R-:W-:-:S03]  /*0ce0*/  FMUL.FTZ R3, R3, 0.5 ;  /* 0x3f00000003037820 */ /* 0x000fc60000410000 */
[----:B------:R-:W-:-:S04]  /*0cf0*/  FFMA R0, -R17, R17, R0 ;  /* 0x0000001111007223 */ /* 0x000fc80000000100 */
[----:B------:R-:W-:-:S07]  /*0d00*/  FFMA R3, R0, R3, R17 ;  /* 0x0000000300037223 */ /* 0x000fce0000000011 */
.L_x_39:
[----:B------:R-:W-:Y:S05]  /*0d10*/  BSYNC.RECONVERGENT B1 ;  /* 0x0000000000017941 */ /* 0x000fea0003800200 */
.L_x_37:
[----:B------:R0:W-:Y:S02]  /*0d20*/  STG.E desc[UR6][R6.64], R3 ;  /* 0x0000000306007986 */ /* 0x0001e4000c101906 */
.L_x_36:
[----:B------:R-:W-:Y:S05]  /*0d30*/  BSYNC.RECONVERGENT B0 ;  /* 0x0000000000007941 */ /* 0x000fea0003800200 */
.L_x_35:
        /* <DEDUP_REMOVED lines=9> */
[----:B--2---:R-:W0:Y:S08]  /*0dd0*/  MUFU.RCP R14, R3 ;  /* 0x00000003000e7308 */ /* 0x004e300000001000 */
[----:B---3--:R-:W2:Y:S01]  /*0de0*/  FCHK P0, R0, R3 ;  /* 0x0000000300007302 */ /* 0x008ea20000000000 */
[----:B0-----:R-:W-:-:S04]  /*0df0*/  FFMA R15, -R3, R14, 1 ;  /* 0x3f800000030f7423 */ /* 0x001fc8000000010e */
[----:B------:R-:W-:-:S04]  /*0e00*/  FFMA R15, R14, R15, R14 ;  /* 0x0000000f0e0f7223 */ /* 0x000fc8000000000e */
[----:B------:R-:W-:-:S04]  /*0e10*/  FFMA R14, R0, R15, RZ ;  /* 0x0000000f000e7223 */ /* 0x000fc800000000ff */
[----:B------:R-:W-:-:S04]  /*0e20*/  FFMA R16, -R3, R14, R0 ;  /* 0x0000000e03107223 */ /* 0x000fc80000000100 */
[----:B------:R-:W-:Y:S01]  /*0e30*/  FFMA R15, R15, R16, R14 ;  /* 0x000000100f0f7223 */ /* 0x000fe2000000000e */
[----:B--2---:R-:W-:Y:S06]  /*0e40*/  @!P0 BRA `(.L_x_43) ;  /* 0x00000000000c8947 */ /* 0x004fec0003800000 */
[----:B------:R-:W-:-:S07]  /*0e50*/  MOV R14, 0xe70 ;  /* 0x00000e70000e7802 */ /* 0x000fce0000000f00 */
[----:B-1--4-:R-:W-:Y:S05]  /*0e60*/  CALL.REL.NOINC `($__internal_1_$__cuda_sm3x_div_rn_noftz_f32_slowpath) ;  /* 0x0000000000ec7944 */ /* 0x012fea0003c00000 */
[----:B------:R-:W-:-:S07]  /*0e70*/  IMAD.MOV.U32 R15, RZ, RZ, R0 ;  /* 0x000000ffff0f7224 */ /* 0x000fce00078e0000 */
.L_x_43:
[----:B------:R-:W-:Y:S05]  /*0e80*/  BSYNC.RECONVERGENT B1 ;  /* 0x0000000000017941 */ /* 0x000fea0003800200 */
.L_x_42:
[----:B------:R0:W-:Y:S02]  /*0e90*/  STG.E desc[UR6][R4.64], R15 ;  /* 0x0000000f04007986 */ /* 0x0001e4000c101906 */
.L_x_41:
[----:B------:R-:W-:Y:S05]  /*0ea0*/  BSYNC.RECONVERGENT B0 ;  /* 0x0000000000007941 */ /* 0x000fea0003800200 */
.L_x_40:
[----:B------:R-:W-:Y:S01]  /*0eb0*/  BAR.SYNC.DEFER_BLOCKING 0x0 ;  /* 0x0000000000007b1d */ /* 0x000fe20000010000 */
[----:B------:R-:W-:-:S04]  /*0ec0*/  ISETP.GT.U32.AND P0, PT, R2, UR5, PT ;  /* 0x0000000502007c0c */ /* 0x000fc8000bf04070 */
[----:B------:R-:W-:-:S04]  /*0ed0*/  ISETP.GE.U32.OR P0, PT, R2, R13, !P0 ;  /* 0x0000000d0200720c */ /* 0x000fc80004706470 */
[----:B------:R-:W-:-:S04]  /*0ee0*/  ISETP.GT.U32.OR P0, PT, R2, 0x1f, P0 ;  /* 0x0000001f0200780c */ /* 0x000fc80000704470 */
[----:B------:R-:W-:-:S13]  /*0ef0*/  ISETP.GT.U32.OR P0, PT, R13, 0x1f, P0 ;  /* 0x0000001f0d00780c */ /* 0x000fda0000704470 */
[----:B------:R-:W5:Y:S04]  /*0f00*/  @!P0 LDG.E R0, desc[UR6][R8.64+0x4] ;  /* 0x0000040608008981 */ /* 0x000f68000c1e1900 */
[----:B0-23--:R0:W5:Y:S04]  /*0f10*/  @!P0 LDG.E R3, desc[UR6][R10.64+0x4] ;  /* 0x000004060a038981 */ /* 0x00d168000c1e1900 */
[----:B------:R-:W5:Y:S01]  /*0f20*/  @!P0 LDG.E R15, desc[UR6][R4.64] ;  /* 0x00000006040f8981 */ /* 0x000f62000c1e1900 */
[----:B------:R-:W-:Y:S01]  /*0f30*/  UIADD3 UR4, UPT, UPT, UR4, 0x4, URZ ;  /* 0x0000000404047890 */ /* 0x000fe2000fffe0ff */
[----:B------:R-:W-:-:S03]  /*0f40*/  VIADD R12, R12, 0x4 ;  /* 0x000000040c0c7836 */ /* 0x000fc60000000000 */
[----:B------:R-:W-:Y:S01]  /*0f50*/  UISETP.NE.AND UP0, UPT, UR4, 0x20, UPT ;  /* 0x000000200400788c */ /* 0x000fe2000bf05270 */
[----:B0-----:R-:W-:-:S04]  /*0f60*/  IADD3 R10, P1, PT, R10, 0x10, RZ ;  /* 0x000000100a0a7810 */ /* 0x001fc80007f3e0ff */
[----:B------:R-:W-:Y:S01]  /*0f70*/  IADD3.X R11, PT, PT, RZ, R11, RZ, P1, !PT ;  /* 0x0000000bff0b7210 */ /* 0x000fe20000ffe4ff */
[----:B-----5:R-:W-:-:S05]  /*0f80*/  @!P0 FFMA R3, -R0, R3, R15 ;  /* 0x0000000300038223 */ /* 0x020fca000000010f */
[----:B------:R0:W-:Y:S01]  /*0f90*/  @!P0 STG.E desc[UR6][R4.64], R3 ;  /* 0x0000000304008986 */ /* 0x0001e2000c101906 */
[----:B------:R-:W-:Y:S01]  /*0fa0*/  BAR.SYNC.DEFER_BLOCKING 0x0 ;  /* 0x0000000000007b1d */ /* 0x000fe20000010000 */
[----:B------:R-:W-:-:S05]  /*0fb0*/  IADD3 R8, P0, PT, R8, 0x10, RZ ;  /* 0x0000001008087810 */ /* 0x000fca0007f1e0ff */
[----:B------:R-:W-:Y:S01]  /*0fc0*/  IMAD.X R9, RZ, RZ, R9, P0 ;  /* 0x000000ffff097224 */ /* 0x000fe200000e0609 */
[----:B------:R-:W-:Y:S07]  /*0fd0*/  BRA.U UP0, `(.L_x_44) ;  /* 0xfffffff1004c7547 */ /* 0x000fee000b83ffff */
[----:B------:R-:W-:Y:S01]  /*0fe0*/  BAR.SYNC.DEFER_BLOCKING 0x0 ;  /* 0x0000000000007b1d */ /* 0x000fe20000010000 */
[----:B------:R-:W-:Y:S01]  /*0ff0*/  ISETP.GT.U32.AND P0, PT, R2, R13, PT ;  /* 0x0000000d0200720c */ /* 0x000fe20003f04070 */
[----:B------:R-:W-:-:S06]  /*1000*/  IMAD.MOV.U32 R9, RZ, RZ, RZ ;  /* 0x000000ffff097224 */ /* 0x000fcc00078e00ff */
[----:B------:R-:W2:Y:S01]  /*1010*/  LDC R0, c[0x0][0x388] ;  /* 0x0000e200ff007b82 */ /* 0x000ea20000000800 */
[----:B------:R-:W0:Y:S07]  /*1020*/  LDCU UR5, c[0x0][0x398] ;  /* 0x00007300ff0577ac */ /* 0x000e2e0008000800 */
[----:B------:R-:W3:Y:S01]  /*1030*/  LDC.64 R6, c[0x0][0x380] ;  /* 0x0000e000ff067b82 */ /* 0x000ee20000000a00 */
[----:B------:R-:W5:Y:S01]  /*1040*/  @!P0 LDG.E R9, desc[UR6][R4.64] ;  /* 0x0000000604098981 */ /* 0x000f62000c1e1900 */
[----:B--2---:R-:W-:-:S02]  /*1050*/  IMAD R13, R0, 0x20, R13 ;  /* 0x00000020000d7824 */ /* 0x004fc400078e020d */
[----:B------:R-:W-:-:S04]  /*1060*/  IMAD R2, R0, 0x20, R2 ;  /* 0x0000002000027824 */ /* 0x000fc800078e0202 */
[----:B0-----:R-:W-:-:S04]  /*1070*/  IMAD R3, R13, UR5, R2 ;  /* 0x000000050d037c24 */ /* 0x001fc8000f8e0202 */
[----:B---3--:R-:W-:-:S05]  /*1080*/  IMAD.WIDE R2, R3, 0x4, R6 ;  /* 0x0000000403027825 */ /* 0x008fca00078e0206 */
[----:B-----5:R-:W-:Y:S01]  /*1090*/  STG.E desc[UR6][R2.64], R9 ;  /* 0x0000000902007986 */ /* 0x020fe2000c101906 */
[----:B------:R-:W-:Y:S06]  /*10a0*/  BAR.SYNC.DEFER_BLOCKING 0x0 ;  /* 0x0000000000007b1d */ /* 0x000fec0000010000 */
[----:B------:R-:W-:Y:S05]  /*10b0*/  EXIT ;  /* 0x000000000000794d */ /* 0x000fea0003800000 */
        .weak           $__internal_0_$__cuda_sm20_sqrt_rn_f32_slowpath
        .type           $__internal_0_$__cuda_sm20_sqrt_rn_f32_slowpath,@function
        .size           $__internal_0_$__cuda_sm20_sqrt_rn_f32_slowpath,($__internal_1_$__cuda_sm3x_div_rn_noftz_f32_slowpath - $__internal_0_$__cuda_sm20_sqrt_rn_f32_slowpath)
$__internal_0_$__cuda_sm20_sqrt_rn_f32_slowpath:
[----:B------:R-:W-:-:S13]  /*10c0*/  LOP3.LUT P0, RZ, R0, 0x7fffffff, RZ, 0xc0, !PT ;  /* 0x7fffffff00ff7812 */ /* 0x000fda000780c0ff */
[----:B------:R-:W-:Y:S01]  /*10d0*/  @!P0 IMAD.MOV.U32 R3, RZ, RZ, R0 ;  /* 0x000000ffff038224 */ /* 0x000fe200078e0000 */
[----:B------:R-:W-:Y:S06]  /*10e0*/  @!P0 BRA `(.L_x_45) ;  /* 0x0000000000408947 */ /* 0x000fec0003800000 */
[----:B------:R-:W-:-:S13]  /*10f0*/  FSETP.GEU.FTZ.AND P0, PT, R0, RZ, PT ;  /* 0x000000ff0000720b */ /* 0x000fda0003f1e000 */
[----:B------:R-:W-:Y:S01]  /*1100*/  @!P0 IMAD.MOV.U32 R3, RZ, RZ, 0x7fffffff ;  /* 0x7fffffffff038424 */ /* 0x000fe200078e00ff */
[----:B------:R-:W-:Y:S06]  /*1110*/  @!P0 BRA `(.L_x_45) ;  /* 0x0000000000348947 */ /* 0x000fec0003800000 */
[----:B------:R-:W-:-:S13]  /*1120*/  FSETP.GTU.FTZ.AND P0, PT, |R0|, +INF , PT ;  /* 0x7f8000000000780b */ /* 0x000fda0003f1c200 */
[----:B------:R-:W-:Y:S01]  /*1130*/  @P0 FADD.FTZ R3, R0, 1 ;  /* 0x3f80000000030421 */ /* 0x000fe20000010000 */
[----:B------:R-:W-:Y:S06]  /*1140*/  @P0 BRA `(.L_x_45) ;  /* 0x0000000000280947 */ /* 0x000fec0003800000 */
[----:B------:R-:W-:-:S13]  /*1150*/  FSETP.NEU.FTZ.AND P0, PT, |R0|, +INF , PT ;  /* 0x7f8000000000780b */ /* 0x000fda0003f1d200 */
[----:B------:R-:W-:-:S04]  /*1160*/  @P0 FFMA R14, R0, 1.84467440737095516160e+19, RZ ;  /* 0x5f800000000e0823 */ /* 0x000fc800000000ff */
[----:B------:R-:W0:Y:S02]  /*1170*/  @P0 MUFU.RSQ R3, R14 ;  /* 0x0000000e00030308 */ /* 0x000e240000001400 */
[----:B0-----:R-:W-:Y:S01]  /*1180*/  @P0 FMUL.FTZ R17, R14, R3 ;  /* 0x000000030e110220 */ /* 0x001fe20000410000 */
[----:B------:R-:W-:Y:S01]  /*1190*/  @P0 FMUL.FTZ R18, R3, 0.5 ;  /* 0x3f00000003120820 */ /* 0x000fe20000410000 */
[----:B------:R-:W-:Y:S02]  /*11a0*/  @!P0 IMAD.MOV.U32 R3, RZ, RZ, R0 ;  /* 0x000000ffff038224 */ /* 0x000fe400078e0000 */
[----:B------:R-:W-:-:S04]  /*11b0*/  @P0 FADD.FTZ R16, -R17, -RZ ;  /* 0x800000ff11100221 */ /* 0x000fc80000010100 */
[----:B------:R-:W-:-:S04]  /*11c0*/  @P0 FFMA R16, R17, R16, R14 ;  /* 0x0000001011100223 */ /* 0x000fc8000000000e */
[----:B------:R-:W-:-:S04]  /*11d0*/  @P0 FFMA R16, R16, R18, R17 ;  /* 0x0000001210100223 */ /* 0x000fc80000000011 */
[----:B------:R-:W-:-:S07]  /*11e0*/  @P0 FMUL.FTZ R3, R16, 2.3283064365386962891e-10 ;  /* 0x2f80000010030820 */ /* 0x000fce0000410000 */
.L_x_45:
[----:B------:R-:W-:Y:S02]  /*11f0*/  IMAD.MOV.U32 R16, RZ, RZ, R19 ;  /* 0x000000ffff107224 */ /* 0x000fe400078e0013 */
[----:B------:R-:W-:-:S04]  /*1200*/  IMAD.MOV.U32 R17, RZ, RZ, 0x0 ;  /* 0x00000000ff117424 */ /* 0x000fc800078e00ff */
[----:B------:R-:W-:Y:S05]  /*1210*/  RET.REL.NODEC R16 `(_Z15factor_trianglePfiS_i) ;  /* 0xffffffec10787950 */ /* 0x000fea0003c3ffff */
        .weak           $__internal_1_$__cuda_sm3x_div_rn_noftz_f32_slowpath
        .type           $__internal_1_$__cuda_sm3x_div_rn_noftz_f32_slowpath,@function
        .size           $__internal_1_$__cuda_sm3x_div_rn_noftz_f32_slowpath,(.L_x_103 - $__internal_1_$__cuda_sm3x_div_rn_noftz_f32_slowpath)
$__internal_1_$__cuda_sm3x_div_rn_noftz_f32_slowpath:
[----:B------:R-:W-:Y:S01]  /*1220*/  SHF.R.U32.HI R16, RZ, 0x17, R3 ;  /* 0x00000017ff107819 */ /* 0x000fe20000011603 */
[----:B------:R-:W-:Y:S01]  /*1230*/  BSSY.RECONVERGENT B2, `(.L_x_46) ;  /* 0x0000062000027945 */ /* 0x000fe20003800200 */
[----:B------:R-:W-:Y:S02]  /*1240*/  SHF.R.U32.HI R17, RZ, 0x17, R0 ;  /* 0x00000017ff117819 */ /* 0x000fe40000011600 */
[----:B------:R-:W-:Y:S02]  /*1250*/  LOP3.LUT R16, R16, 0xff, RZ, 0xc0, !PT ;  /* 0x000000ff10107812 */ /* 0x000fe400078ec0ff */
[----:B------:R-:W-:Y:S02]  /*1260*/  LOP3.LUT R19, R17, 0xff, RZ, 0xc0, !PT ;  /* 0x000000ff11137812 */ /* 0x000fe400078ec0ff */
[----:B------:R-:W-:-:S03]  /*1270*/  IADD3 R20, PT, PT, R16, -0x1, RZ ;  /* 0xffffffff10147810 */ /* 0x000fc60007ffe0ff */
[----:B------:R-:W-:Y:S01]  /*1280*/  VIADD R18, R19, 0xffffffff ;  /* 0xffffffff13127836 */ /* 0x000fe20000000000 */
[----:B------:R-:W-:-:S04]  /*1290*/  ISETP.GT.U32.AND P0, PT, R20, 0xfd, PT ;  /* 0x000000fd1400780c */ /* 0x000fc80003f04070 */
[----:B------:R-:W-:-:S13]  /*12a0*/  ISETP.GT.U32.OR P0, PT, R18, 0xfd, P0 ;  /* 0x000000fd1200780c */ /* 0x000fda0000704470 */
[----:B------:R-:W-:Y:S01]  /*12b0*/  @!P0 IMAD.MOV.U32 R17, RZ, RZ, RZ ;  /* 0x000000ffff118224 */ /* 0x000fe200078e00ff */
[----:B------:R-:W-:Y:S06]  /*12c0*/  @!P0 BRA `(.L_x_47) ;  /* 0x00000000005c8947 */ /* 0x000fec0003800000 */
[----:B------:R-:W-:Y:S02]  /*12d0*/  FSETP.GTU.FTZ.AND P0, PT, |R0|, +INF , PT ;  /* 0x7f8000000000780b */ /* 0x000fe40003f1c200 */
[----:B------:R-:W-:-:S04]  /*12e0*/  FSETP.GTU.FTZ.AND P1, PT, |R3|, +INF , PT ;  /* 0x7f8000000300780b */ /* 0x000fc80003f3c200 */
[----:B------:R-:W-:-:S13]  /*12f0*/  PLOP3.LUT P0, PT, P0, P1, PT, 0xf8, 0x8f ;  /* 0x00000000008f781c */ /* 0x000fda0000703f70 */
[----:B------:R-:W-:Y:S05]  /*1300*/  @P0 BRA `(.L_x_48) ;  /* 0x00000004004c0947 */ /* 0x000fea0003800000 */
[----:B------:R-:W-:-:S13]  /*1310*/  LOP3.LUT P0, RZ, R3, 0x7fffffff, R0, 0xc8, !PT ;  /* 0x7fffffff03ff7812 */ /* 0x000fda000780c800 */
[----:B------:R-:W-:Y:S05]  /*1320*/  @!P0 BRA `(.L_x_49) ;  /* 0x00000004003c8947 */ /* 0x000fea0003800000 */
[C---:B------:R-:W-:Y:S02]  /*1330*/  FSETP.NEU.FTZ.AND P2, PT, |R0|.reuse, +INF , PT ;  /* 0x7f8000000000780b */ /* 0x040fe40003f5d200 */
[----:B------:R-:W-:Y:S02]  /*1340*/  FSETP.NEU.FTZ.AND P1, PT, |R3|, +INF , PT ;  /* 0x7f8000000300780b */ /* 0x000fe40003f3d200 */
[----:B------:R-:W-:-:S11]  /*1350*/  FSETP.NEU.FTZ.AND P0, PT, |R0|, +INF , PT ;  /* 0x7f8000000000780b */ /* 0x000fd60003f1d200 */
[----:B------:R-:W-:Y:S05]  /*1360*/  @!P1 BRA !P2, `(.L_x_49) ;  /* 0x00000004002c9947 */ /* 0x000fea0005000000 */
[----:B------:R-:W-:-:S04]  /*1370*/  LOP3.LUT P2, RZ, R0, 0x7fffffff, RZ, 0xc0, !PT ;  /* 0x7fffffff00ff7812 */ /* 0x000fc8000784c0ff */
[----:B------:R-:W-:-:S13]  /*1380*/  PLOP3.LUT P1, PT, P1, P2, PT, 0x2f, 0xf2 ;  /* 0x0000000000f2781c */ /* 0x000fda0000f24577 */
[----:B------:R-:W-:Y:S05]  /*1390*/  @P1 BRA `(.L_x_50) ;  /* 0x0000000400181947 */ /* 0x000fea0003800000 */
[----:B------:R-:W-:-:S04]  /*13a0*/  LOP3.LUT P1, RZ, R3, 0x7fffffff, RZ, 0xc0, !PT ;  /* 0x7fffffff03ff7812 */ /* 0x000fc8000782c0ff */
[----:B------:R-:W-:-:S13]  /*13b0*/  PLOP3.LUT P0, PT, P0, P1, PT, 0x2f, 0xf2 ;  /* 0x0000000000f2781c */ /* 0x000fda0000702577 */
[----:B------:R-:W-:Y:S05]  /*13c0*/  @P0 BRA `(.L_x_51) ;  /* 0x0000000400000947 */ /* 0x000fea0003800000 */
[----:B------:R-:W-:Y:S02]  /*13d0*/  ISETP.GE.AND P0, PT, R18, RZ, PT ;  /* 0x000000ff1200720c */ /* 0x000fe40003f06270 */
[----:B------:R-:W-:-:S11]  /*13e0*/  ISETP.GE.AND P1, PT, R20, RZ, PT ;  /* 0x000000ff1400720c */ /* 0x000fd60003f26270 */
[----:B------:R-:W-:Y:S02]  /*13f0*/  @P0 IMAD.MOV.U32 R17, RZ, RZ, RZ ;  /* 0x000000ffff110224 */ /* 0x000fe400078e00ff */
[----:B------:R-:W-:Y:S01]  /*1400*/  @!P0 FFMA R0, R0, 1.84467440737095516160e+19, RZ ;  /* 0x5f80000000008823 */ /* 0x000fe200000000ff */
[----:B------:R-:W-:Y:S02]  /*1410*/  @!P0 IMAD.MOV.U32 R17, RZ, RZ, -0x40 ;  /* 0xffffffc0ff118424 */ /* 0x000fe400078e00ff */
[----:B------:R-:W-:Y:S02]  /*1420*/  @!P1 FFMA R3, R3, 1.84467440737095516160e+19, RZ ;  /* 0x5f80000003039823 */ /* 0x000fe400000000ff */
[----:B------:R-:W-:-:S07]  /*1430*/  @!P1 VIADD R17, R17, 0x40 ;  /* 0x0000004011119836 */ /* 0x000fce0000000000 */
.L_x_47:
[----:B------:R-:W-:Y:S01]  /*1440*/  LEA R18, R16, 0xc0800000, 0x17 ;  /* 0xc080000010127811 */ /* 0x000fe200078eb8ff */
[----:B------:R-:W-:Y:S01]  /*1450*/  VIADD R19, R19, 0xffffff81 ;  /* 0xffffff8113137836 */ /* 0x000fe20000000000 */
[----:B------:R-:W-:Y:S03]  /*1460*/  BSSY.RECONVERGENT B3, `(.L_x_52) ;  /* 0x0000035000037945 */ /* 0x000fe60003800200 */
[----:B------:R-:W-:Y:S02]  /*1470*/  IMAD.IADD R20, R3, 0x1, -R18 ;  /* 0x0000000103147824 */ /* 0x000fe400078e0a12 */
[C---:B------:R-:W-:Y:S02]  /*1480*/  IMAD R0, R19.reuse, -0x800000, R0 ;  /* 0xff80000013007824 */ /* 0x040fe400078e0200 */
[----:B------:R0:W1:Y:S01]  /*1490*/  MUFU.RCP R3, R20 ;  /* 0x0000001400037308 */ /* 0x0000620000001000 */
[----:B------:R-:W-:Y:S01]  /*14a0*/  FADD.FTZ R21, -R20, -RZ ;  /* 0x800000ff14157221 */ /* 0x000fe20000010100 */
[----:B0-----:R-:W-:-:S05]  /*14b0*/  IADD3 R20, PT, PT, R19, 0x7f, -R16 ;  /* 0x0000007f13147810 */ /* 0x001fca0007ffe810 */
[----:B------:R-:W-:Y:S02]  /*14c0*/  IMAD.IADD R17, R20, 0x1, R17 ;  /* 0x0000000114117824 */ /* 0x000fe400078e0211 */
[----:B-1----:R-:W-:-:S04]  /*14d0*/  FFMA R18, R3, R21, 1 ;  /* 0x3f80000003127423 */ /* 0x002fc80000000015 */
[----:B------:R-:W-:-:S04]  /*14e0*/  FFMA R3, R3, R18, R3 ;  /* 0x0000001203037223 */ /* 0x000fc80000000003 */
[----:B------:R-:W-:-:S04]  /*14f0*/  FFMA R18, R0, R3, RZ ;  /* 0x0000000300127223 */ /* 0x000fc800000000ff */
[----:B------:R-:W-:-:S04]  /*1500*/  FFMA R22, R21, R18, R0 ;  /* 0x0000001215167223 */ /* 0x000fc80000000000 */
[----:B------:R-:W-:-:S04]  /*1510*/  FFMA R18, R3, R22, R18 ;  /* 0x0000001603127223 */ /* 0x000fc80000000012 */
[----:B------:R-:W-:-:S04]  /*1520*/  FFMA R21, R21, R18, R0 ;  /* 0x0000001215157223 */ /* 0x000fc80000000000 */
[----:B------:R-:W-:-:S05]  /*1530*/  FFMA R0, R3, R21, R18 ;  /* 0x0000001503007223 */ /* 0x000fca0000000012 */
[----:B------:R-:W-:-:S04]  /*1540*/  SHF.R.U32.HI R16, RZ, 0x17, R0 ;  /* 0x00000017ff107819 */ /* 0x000fc80000011600 */
[----:B------:R-:W-:-:S04]  /*1550*/  LOP3.LUT R16, R16, 0xff, RZ, 0xc0, !PT ;  /* 0x000000ff10107812 */ /* 0x000fc800078ec0ff */
[----:B------:R-:W-:-:S05]  /*1560*/  IADD3 R19, PT, PT, R16, R17, RZ ;  /* 0x0000001110137210 */ /* 0x000fca0007ffe0ff */
[----:B------:R-:W-:-:S05]  /*1570*/  VIADD R16, R19, 0xffffffff ;  /* 0xffffffff13107836 */ /* 0x000fca0000000000 */
[----:B------:R-:W-:-:S13]  /*1580*/  ISETP.GE.U32.AND P0, PT, R16, 0xfe, PT ;  /* 0x000000fe1000780c */ /* 0x000fda0003f06070 */
[----:B------:R-:W-:Y:S05]  /*1590*/  @!P0 BRA `(.L_x_53) ;  /* 0x0000000000808947 */ /* 0x000fea0003800000 */
[----:B------:R-:W-:-:S13]  /*15a0*/  ISETP.GT.AND P0, PT, R19, 0xfe, PT ;  /* 0x000000fe1300780c */ /* 0x000fda0003f04270 */
[----:B------:R-:W-:Y:S05]  /*15b0*/  @P0 BRA `(.L_x_54) ;  /* 0x00000000006c0947 */ /* 0x000fea0003800000 */
[----:B------:R-:W-:-:S13]  /*15c0*/  ISETP.GE.AND P0, PT, R19, 0x1, PT ;  /* 0x000000011300780c */ /* 0x000fda0003f06270 */
[----:B------:R-:W-:Y:S05]  /*15d0*/  @P0 BRA `(.L_x_55) ;  /* 0x0000000000740947 */ /* 0x000fea0003800000 */
[----:B------:R-:W-:Y:S02]  /*15e0*/  ISETP.GE.AND P0, PT, R19, -0x18, PT ;  /* 0xffffffe81300780c */ /* 0x000fe40003f06270 */
[----:B------:R-:W-:-:S11]  /*15f0*/  LOP3.LUT R0, R0, 0x80000000, RZ, 0xc0, !PT ;  /* 0x8000000000007812 */ /* 0x000fd600078ec0ff */
[----:B------:R-:W-:Y:S05]  /*1600*/  @!P0 BRA `(.L_x_55) ;  /* 0x0000000000688947 */ /* 0x000fea0003800000 */
[-CC-:B------:R-:W-:Y:S01]  /*1610*/  FFMA.RZ R16, R3, R21.reuse, R18.reuse ;  /* 0x0000001503107223 */ /* 0x180fe2000000c012 */
[C---:B------:R-:W-:Y:S02]  /*1620*/  ISETP.NE.AND P2, PT, R19.reuse, RZ, PT ;  /* 0x000000ff1300720c */ /* 0x040fe40003f45270 */
[----:B------:R-:W-:Y:S02]  /*1630*/  ISETP.NE.AND P1, PT, R19, RZ, PT ;  /* 0x000000ff1300720c */ /* 0x000fe40003f25270 */
[----:B------:R-:W-:Y:S01]  /*1640*/  LOP3.LUT R17, R16, 0x7fffff, RZ, 0xc0, !PT ;  /* 0x007fffff10117812 */ /* 0x000fe200078ec0ff */
[CCC-:B------:R-:W-:Y:S01]  /*1650*/  FFMA.RP R16, R3.reuse, R21.reuse, R18.reuse ;  /* 0x0000001503107223 */ /* 0x1c0fe20000008012 */
[----:B------:R-:W-:Y:S01]  /*1660*/  FFMA.RM R3, R3, R21, R18 ;  /* 0x0000001503037223 */ /* 0x000fe20000004012 */
[----:B------:R-:W-:Y:S01]  /*1670*/  VIADD R18, R19, 0x20 ;  /* 0x0000002013127836 */ /* 0x000fe20000000000 */
[----:B------:R-:W-:Y:S01]  /*1680*/  LOP3.LUT R17, R17, 0x800000, RZ, 0xfc, !PT ;  /* 0x0080000011117812 */ /* 0x000fe200078efcff */
[----:B------:R-:W-:-:S02]  /*1690*/  IMAD.MOV R19, RZ, RZ, -R19 ;  /* 0x000000ffff137224 */ /* 0x000fc400078e0a13 */
[----:B------:R-:W-:Y:S02]  /*16a0*/  FSETP.NEU.FTZ.AND P0, PT, R16, R3, PT ;  /* 0x000000031000720b */ /* 0x000fe40003f1d000 */
[----:B------:R-:W-:Y:S02]  /*16b0*/  SHF.L.U32 R18, R17, R18, RZ ;  /* 0x0000001211127219 */ /* 0x000fe400000006ff */
[----:B------:R-:W-:Y:S02]  /*16c0*/  SEL R16, R19, RZ, P2 ;  /* 0x000000ff13107207 */ /* 0x000fe40001000000 */
[----:B------:R-:W-:Y:S02]  /*16d0*/  ISETP.NE.AND P1, PT, R18, RZ, P1 ;  /* 0x000000ff1200720c */ /* 0x000fe40000f25270 */
[----:B------:R-:W-:Y:S02]  /*16e0*/  SHF.R.U32.HI R16, RZ, R16, R17 ;  /* 0x00000010ff107219 */ /* 0x000fe40000011611 */
[----:B------:R-:W-:-:S02]  /*16f0*/  PLOP3.LUT P0, PT, P0, P1, PT, 0xf8, 0x8f ;  /* 0x00000000008f781c */ /* 0x000fc40000703f70 */
[----:B------:R-:W-:Y:S02]  /*1700*/  SHF.R.U32.HI R18, RZ, 0x1, R16 ;  /* 0x00000001ff127819 */ /* 0x000fe40000011610 */
[----:B------:R-:W-:-:S04]  /*1710*/  SEL R3, RZ, 0x1, !P0 ;  /* 0x00000001ff037807 */ /* 0x000fc80004000000 */
[----:B------:R-:W-:-:S04]  /*1720*/  LOP3.LUT R3, R3, 0x1, R18, 0xf8, !PT ;  /* 0x0000000103037812 */ /* 0x000fc800078ef812 */
[----:B------:R-:W-:-:S05]  /*1730*/  LOP3.LUT R3, R3, R16, RZ, 0xc0, !PT ;  /* 0x0000001003037212 */ /* 0x000fca00078ec0ff */
[----:B------:R-:W-:-:S05]  /*1740*/  IMAD.IADD R3, R18, 0x1, R3 ;  /* 0x0000000112037824 */ /* 0x000fca00078e0203 */
[----:B------:R-:W-:Y:S01]  /*1750*/  LOP3.LUT R0, R3, R0, RZ, 0xfc, !PT ;  /* 0x0000000003007212 */ /* 0x000fe200078efcff */
[----:B------:R-:W-:Y:S06]  /*1760*/  BRA `(.L_x_55) ;  /* 0x0000000000107947 */ /* 0x000fec0003800000 */
.L_x_54:
[----:B------:R-:W-:-:S04]  /*1770*/  LOP3.LUT R0, R0, 0x80000000, RZ, 0xc0, !PT ;  /* 0x8000000000007812 */ /* 0x000fc800078ec0ff */
[----:B------:R-:W-:Y:S01]  /*1780*/  LOP3.LUT R0, R0, 0x7f800000, RZ, 0xfc, !PT ;  /* 0x7f80000000007812 */ /* 0x000fe200078efcff */
[----:B------:R-:W-:Y:S06]  /*1790*/  BRA `(.L_x_55) ;  /* 0x0000000000047947 */ /* 0x000fec0003800000 */
.L_x_53:
[----:B------:R-:W-:-:S07]  /*17a0*/  IMAD R0, R17, 0x800000, R0 ;  /* 0x0080000011007824 */ /* 0x000fce00078e0200 */
.L_x_55:
[----:B------:R-:W-:Y:S05]  /*17b0*/  BSYNC.RECONVERGENT B3 ;  /* 0x0000000000037941 */ /* 0x000fea0003800200 */
.L_x_52:
[----:B------:R-:W-:Y:S05]  /*17c0*/  BRA `(.L_x_56) ;  /* 0x0000000000207947 */ /* 0x000fea0003800000 */
.L_x_51:
[----:B------:R-:W-:-:S04]  /*17d0*/  LOP3.LUT R0, R3, 0x80000000, R0, 0x48, !PT ;  /* 0x8000000003007812 */ /* 0x000fc800078e4800 */
[----:B------:R-:W-:Y:S01]  /*17e0*/  LOP3.LUT R0, R0, 0x7f800000, RZ, 0xfc, !PT ;  /* 0x7f80000000007812 */ /* 0x000fe200078efcff */
[----:B------:R-:W-:Y:S06]  /*17f0*/  BRA `(.L_x_56) ;  /* 0x0000000000147947 */ /* 0x000fec0003800000 */
.L_x_50:
[----:B------:R-:W-:Y:S01]  /*1800*/  LOP3.LUT R0, R3, 0x80000000, R0, 0x48, !PT ;  /* 0x8000000003007812 */ /* 0x000fe200078e4800 */
[----:B------:R-:W-:Y:S06]  /*1810*/  BRA `(.L_x_56) ;  /* 0x00000000000c7947 */ /* 0x000fec0003800000 */
.L_x_49:
[----:B------:R-:W0:Y:S01]  /*1820*/  MUFU.RSQ R0, -QNAN ;  /* 0xffc0000000007908 */ /* 0x000e220000001400 */
[----:B------:R-:W-:Y:S05]  /*1830*/  BRA `(.L_x_56) ;  /* 0x0000000000047947 */ /* 0x000fea0003800000 */
.L_x_48:
[----:B------:R-:W-:-:S07]  /*1840*/  FADD.FTZ R0, R0, R3 ;  /* 0x0000000300007221 */ /* 0x000fce0000010000 */
.L_x_56:
[----:B------:R-:W-:Y:S05]  /*1850*/  BSYNC.RECONVERGENT B2 ;  /* 0x0000000000027941 */ /* 0x000fea0003800200 */
.L_x_46:
[----:B------:R-:W-:Y:S02]  /*1860*/  IMAD.MOV.U32 R16, RZ, RZ, R14 ;  /* 0x000000ffff107224 */ /* 0x000fe400078e000e */
[----:B------:R-:W-:-:S04]  /*1870*/  IMAD.MOV.U32 R17, RZ, RZ, 0x0 ;  /* 0x00000000ff117424 */ /* 0x000fc800078e00ff */
[----:B0-----:R-:W-:Y:S05]  /*1880*/  RET.REL.NODEC R16 `(_Z15factor_trianglePfiS_i) ;  /* 0xffffffe410dc7950 */ /* 0x001fea0003c3ffff */
.L_x_57:
        /* <DEDUP_REMOVED lines=15> */
.L_x_103:


//--------------------- .text._Z9step2_opsPfiS_i  --------------------------
	.section	.text._Z9step2_opsPfiS_i,"ax",@progbits
	.align	128
        .global         _Z9step2_opsPfiS_i
        .type           _Z9step2_opsPfiS_i,@function
        .size           _Z9step2_opsPfiS_i,(.L_x_107 - _Z9step2_opsPfiS_i)
        .other          _Z9step2_opsPfiS_i,@"STO_CUDA_ENTRY STV_DEFAULT"
_Z9step2_opsPfiS_i:
.text._Z9step2_opsPfiS_i:
[----:B------:R-:W-:Y:S01]  /*0000*/  LDC R1, c[0x0][0x37c] ;  /* 0x0000df00ff017b82 */ /* 0x000fe20000000800 */
[----:B------:R-:W0:Y:S07]  /*0010*/  S2R R9, SR_TID.X ;  /* 0x0000000000097919 */ /* 0x000e2e0000002100 */
[----:B------:R-:W1:Y:S01]  /*0020*/  LDC R7, c[0x0][0x388] ;  /* 0x0000e200ff077b82 */ /* 0x000e620000000800 */
[----:B------:R-:W2:Y:S01]  /*0030*/  LDCU UR4, c[0x0][0x398] ;  /* 0x00007300ff0477ac */ /* 0x000ea20008000800 */
[----:B------:R-:W0:Y:S01]  /*0040*/  S2R R5, SR_CTAID.X ;  /* 0x0000000000057919 */ /* 0x000e220000002500 */
[----:B------:R-:W3:Y:S01]  /*0050*/  LDCU.64 UR6, c[0x0][0x358] ;  /* 0x00006b00ff0677ac */ /* 0x000ee20008000a00 */
[----:B------:R-:W1:Y:S04]  /*0060*/  S2R R4, SR_TID.Y ;  /* 0x0000000000047919 */ /* 0x000e680000002200 */
[----:B------:R-:W4:Y:S01]  /*0070*/  LDC.64 R2, c[0x0][0x380] ;  /* 0x0000e000ff027b82 */ /* 0x000f220000000a00 */
[----:B0-----:R-:W-:-:S02]  /*0080*/  LEA R5, R5, R9, 0x5 ;  /* 0x0000000905057211 */ /* 0x001fc400078e28ff */
[----:B-1----:R-:W-:-:S05]  /*0090*/  LEA R0, R7, R4, 0x5 ;  /* 0x0000000407007211 */ /* 0x002fca00078e28ff */
[----:B--2---:R-:W-:-:S04]  /*00a0*/  IMAD R5, R0, UR4, R5 ;  /* 0x0000000400057c24 */ /* 0x004fc8000f8e0205 */
[----:B----4-:R-:W-:-:S06]  /*00b0*/  IMAD.WIDE R2, R5, 0x4, R2 ;  /* 0x0000000405027825 */ /* 0x010fcc00078e0202 */
[----:B---3--:R-:W2:Y:S01]  /*00c0*/  LDG.E R2, desc[UR6][R2.64] ;  /* 0x0000000602027981 */ /* 0x008ea2000c1e1900 */
[----:B------:R-:W0:Y:S01]  /*00d0*/  S2UR UR5, SR_CgaCtaId ;  /* 0x00000000000579c3 */ /* 0x000e220000008800 */
[----:B------:R-:W-:Y:S01]  /*00e0*/  UMOV UR4, 0x400 ;  /* 0x0000040000047882 */ /* 0x000fe20000000000 */
[----:B------:R-:W-:Y:S01]  /*00f0*/  ISETP.GT.U32.AND P0, PT, R9, R4, PT ;  /* 0x000000040900720c */ /* 0x000fe20003f04070 */
[----:B------:R-:W-:Y:S01]  /*0100*/  BSSY.RECONVERGENT B0, `(.L_x_58) ;  /* 0x000003d000007945 */ /* 0x000fe20003800200 */
[----:B------:R-:W-:Y:S01]  /*0110*/  LEA R5, R4, R9, 0x5 ;  /* 0x0000000904057211 */ /* 0x000fe200078e28ff */
[----:B0-----:R-:W-:-:S06]  /*0120*/  ULEA UR4, UR5, UR4, 0x18 ;  /* 0x0000000405047291 */ /* 0x001fcc000f8ec0ff */
[----:B------:R-:W-:-:S05]  /*0130*/  LEA R7, R5, UR4, 0x2 ;  /* 0x0000000405077c11 */ /* 0x000fca000f8e10ff */
[----:B--2---:R0:W-:Y:S01]  /*0140*/  STS [R7], R2 ;  /* 0x0000000207007388 */ /* 0x0041e20000000800 */
[----:B------:R-:W-:Y:S06]  /*0150*/  BAR.SYNC.DEFER_BLOCKING 0x0 ;  /* 0x0000000000007b1d */ /* 0x000fec0000010000 */
[----:B------:R-:W-:Y:S05]  /*0160*/  @P0 BRA `(.L_x_59) ;  /* 0x0000000000d80947 */ /* 0x000fea0003800000 */
[----:B------:R-:W1:Y:S02]  /*0170*/  LDC.64 R28, c[0x0][0x390] ;  /* 0x0000e400ff1c7b82 */ /* 0x000e640000000a00 */
[----:B-1----:R-:W-:-:S05]  /*0180*/  IMAD.WIDE.U32 R28, R5, 0x4, R28 ;  /* 0x00000004051c7825 */ /* 0x002fca00078e001c */
[----:B------:R-:W2:Y:S01]  /*0190*/  LDG.E R3, desc[UR6][R28.64] ;  /* 0x000000061c037981 */ /* 0x000ea2000c1e1900 */
[----:B0-----:R-:W-:Y:S02]  /*01a0*/  LEA R2, R4, UR4, 0x7 ;  /* 0x0000000404027c11 */ /* 0x001fe4000f8e38ff */
[----:B------:R-:W-:-:S03]  /*01b0*/  LEA R0, R9, UR4, 0x7 ;  /* 0x0000000409007c11 */ /* 0x000fc6000f8e38ff */
[----:B------:R-:W-:Y:S04]  /*01c0*/  LDS.128 R4, [R2] ;  /* 0x0000000002047984 */ /* 0x000fe80000000c00 */
[----:B------:R-:W2:Y:S04]  /*01d0*/  LDS.128 R8, [R0] ;  /* 0x0000000000087984 */ /* 0x000ea80000000c00 */
[----:B------:R-:W-:Y:S04]  /*01e0*/  LDS.128 R20, [R2+0x10] ;  /* 0x0000100002147984 */ /* 0x000fe80000000c00 */
[----:B------:R-:W0:Y:S04]  /*01f0*/  LDS.128 R24, [R0+0x10] ;  /* 0x0000100000187984 */ /* 0x000e280000000c00 */
[----:B------:R-:W-:Y:S04]  /*0200*/  LDS.128 R12, [R2+0x20] ;  /* 0x00002000020c7984 */ /* 0x000fe80000000c00 */
[----:B------:R-:W1:Y:S01]  /*0210*/  LDS.128 R16, [R0+0x20] ;  /* 0x0000200000107984 */ /* 0x000e620000000c00 */
[----:B--2---:R-:W-:-:S04]  /*0220*/  FFMA R4, -R4, R8, R3 ;  /* 0x0000000804047223 */ /* 0x004fc80000000103 */
[----:B------:R-:W-:-:S04]  /*0230*/  FFMA R5, -R5, R9, R4 ;  /* 0x0000000905057223 */ /* 0x000fc80000000104 */
[----:B------:R-:W-:-:S04]  /*0240*/  FFMA R6, -R6, R10, R5 ;  /* 0x0000000a06067223 */ /* 0x000fc80000000105 */
[----:B------:R-:W-:Y:S02]  /*0250*/  FFMA R7, -R7, R11, R6 ;  /* 0x0000000b07077223 */ /* 0x000fe40000000106 */
[----:B------:R-:W-:Y:S02]  /*0260*/  LDS.128 R8, [R0+0x30] ;  /* 0x0000300000087984 */ /* 0x000fe40000000c00 */
[----:B0-----:R-:W-:Y:S02]  /*0270*/  FFMA R20, -R20, R24, R7 ;  /* 0x0000001814147223 */ /* 0x001fe40000000107 */
[----:B------:R-:W0:Y:S02]  /*0280*/  LDS.128 R4, [R2+0x30] ;  /* 0x0000300002047984 */ /* 0x000e240000000c00 */
[----:B------:R-:W-:-:S04]  /*0290*/  FFMA R21, -R21, R25, R20 ;  /* 0x0000001915157223 */ /* 0x000fc80000000114 */
[----:B------:R-:W-:-:S04]  /*02a0*/  FFMA R22, -R22, R26, R21 ;  /* 0x0000001a16167223 */ /* 0x000fc80000000115 */
[----:B------:R-:W-:Y:S02]  /*02b0*/  FFMA R23, -R23, R27, R22 ;  /* 0x0000001b17177223 */ /* 0x000fe40000000116 */
[----:B------:R-:W-:Y:S02]  /*02c0*/  LDS.128 R24, [R0+0x40] ;  /* 0x0000400000187984 */ /* 0x000fe40000000c00 */
[----:B-1----:R-:W-:Y:S02]  /*02d0*/  FFMA R12, -R12, R16, R23 ;  /* 0x000000100c0c7223 */ /* 0x002fe40000000117 */
[----:B------:R-:W1:Y:S02]  /*02e0*/  LDS.128 R20, [R2+0x40] ;  /* 0x0000400002147984 */ /* 0x000e640000000c00 */
        /* <DEDUP_REMOVED lines=20> */
[----:B------:R-:W-:-:S04]  /*0430*/  FFMA R15, -R15, R19, R14 ;  /* 0x000000130f0f7223 */ /* 0x000fc8000000010e */
[----:B-1----:R-:W-:-:S04]  /*0440*/  FFMA R4, -R4, R8, R15 ;  /* 0x0000000804047223 */ /* 0x002fc8000000010f */
[----:B------:R-:W-:-:S04]  /*0450*/  FFMA R5, -R5, R9, R4 ;  /* 0x0000000905057223 */ /* 0x000fc80000000104 */
[----:B------:R-:W-:-:S04]  /*0460*/  FFMA R6, -R6, R10, R5 ;  /* 0x0000000a06067223 */ /* 0x000fc80000000105 */
[----:B------:R-:W-:-:S04]  /*0470*/  FFMA R7, -R7, R11, R6 ;  /* 0x0000000b07077223 */ /* 0x000fc80000000106 */
[----:B0-----:R-:W-:-:S04]  /*0480*/  FFMA R20, -R20, R24, R7 ;  /* 0x0000001814147223 */ /* 0x001fc80000000107 */
[----:B------:R-:W-:-:S04]  /*0490*/  FFMA R21, -R21, R25, R20 ;  /* 0x0000001915157223 */ /* 0x000fc80000000114 */
[----:B------:R-:W-:-:S04]  /*04a0*/  FFMA R22, -R22, R26, R21 ;  /* 0x0000001a16167223 */ /* 0x000fc80000000115 */
[----:B------:R-:W-:-:S05]  /*04b0*/  FFMA R23, -R23, R27, R22 ;  /* 0x0000001b17177223 */ /* 0x000fca0000000116 */
[----:B------:R1:W-:Y:S02]  /*04c0*/  STG.E desc[UR6][R28.64], R23 ;  /* 0x000000171c007986 */ /* 0x0003e4000c101906 */
.L_x_59:
[----:B------:R-:W-:Y:S05]  /*04d0*/  BSYNC.RECONVERGENT B0 ;  /* 0x0000000000007941 */ /* 0x000fea0003800200 */
.L_x_58:
[----:B------:R-:W-:Y:S06]  /*04e0*/  BAR.SYNC.DEFER_BLOCKING 0x0 ;  /* 0x0000000000007b1d */ /* 0x000fec0000010000 */
[----:B------:R-:W-:Y:S05]  /*04f0*/  EXIT ;  /* 0x000000000000794d */ /* 0x000fea0003800000 */
.L_x_60:
        /* <DEDUP_REMOVED lines=16> */
.L_x_107:


//--------------------- .text._Z12update_blockPfiS_ii --------------------------
	.section	.text._Z12update_blockPfiS_ii,"ax",@progbits
	.align	128
        .global         _Z12update_blockPfiS_ii
        .type           _Z12update_blockPfiS_ii,@function
        .size           _Z12update_blockPfiS_ii,(.L_x_104 - _Z12update_blockPfiS_ii)
        .other          _Z12update_blockPfiS_ii,@"STO_CUDA_ENTRY STV_DEFAULT"
_Z12update_blockPfiS_ii:
.text._Z12update_blockPfiS_ii:
[----:B------:R-:W-:Y:S01]  /*0000*/  LDC R1, c[0x0][0x37c] ;  /* 0x0000df00ff017b82 */ /* 0x000fe20000000800 */
[----:B------:R-:W0:Y:S07]  /*0010*/  S2R R8, SR_TID.Y ;  /* 0x0000000000087919 */ /* 0x000e2e0000002200 */
[----:B------:R-:W1:Y:S01]  /*0020*/  LDC R3, c[0x0][0x39c] ;  /* 0x0000e700ff037b82 */ /* 0x000e620000000800 */
[----:B------:R-:W2:Y:S01]  /*0030*/  LDCU.64 UR6, c[0x0][0x358] ;  /* 0x00006b00ff0677ac */ /* 0x000ea20008000a00 */
[----:B------:R-:W0:Y:S06]  /*0040*/  S2R R9, SR_TID.X ;  /* 0x0000000000097919 */ /* 0x000e2c0000002100 */
[----:B------:R-:W3:Y:S01]  /*0050*/  S2UR UR5, SR_CgaCtaId ;  /* 0x00000000000579c3 */ /* 0x000ee20000008800 */
[----:B------:R-:W-:-:S07]  /*0060*/  UMOV UR4, 0x400 ;  /* 0x0000040000047882 */ /* 0x000fce0000000000 */
[----:B------:R-:W4:Y:S01]  /*0070*/  LDC.64 R6, c[0x0][0x380] ;  /* 0x0000e000ff067b82 */ /* 0x000f220000000a00 */
[----:B0-----:R-:W-:Y:S01]  /*0080*/  ISETP.GT.U32.AND P0, PT, R9, R8, PT ;  /* 0x000000080900720c */ /* 0x001fe20003f04070 */
[----:B-1----:R-:W-:-:S12]  /*0090*/  IMAD R2, R3, 0x20, R9 ;  /* 0x0000002003027824 */ /* 0x002fd800078e0209 */
[----:B------:R-:W0:Y:S01]  /*00a0*/  @!P0 LDC R0, c[0x0][0x398] ;  /* 0x0000e600ff008b82 */ /* 0x000e220000000800 */
[----:B------:R-:W-:-:S07]  /*00b0*/  @!P0 IMAD R3, R3, 0x20, R8 ;  /* 0x0000002003038824 */ /* 0x000fce00078e0208 */
[----:B------:R-:W1:Y:S01]  /*00c0*/  @!P0 LDC.64 R4, c[0x0][0x390] ;  /* 0x0000e400ff048b82 */ /* 0x000e620000000a00 */
[----:B0-----:R-:W-:-:S04]  /*00d0*/  @!P0 IMAD R3, R3, R0, R2 ;  /* 0x0000000003038224 */ /* 0x001fc800078e0202 */
[----:B-1----:R-:W-:-:S05]  /*00e0*/  @!P0 IMAD.WIDE R4, R3, 0x4, R4 ;  /* 0x0000000403048825 */ /* 0x002fca00078e0204 */
[----:B--2---:R4:W2:Y:S01]  /*00f0*/  @!P0 LDG.E R0, desc[UR6][R4.64] ;  /* 0x0000000604008981 */ /* 0x0048a2000c1e1900 */
[----:B---3--:R-:W-:Y:S01]  /*0100*/  ULEA UR4, UR5, UR4, 0x18 ;  /* 0x0000000405047291 */ /* 0x008fe2000f8ec0ff */
[----:B------:R-:W-:-:S05]  /*0110*/  IMAD R3, R8, 0x20, R9 ;  /* 0x0000002008037824 */ /* 0x000fca00078e0209 */
[----:B------:R-:W-:Y:S02]  /*0120*/  @!P0 IMAD.U32 R10, RZ, RZ, UR4 ;  /* 0x00000004ff0a8e24 */ /* 0x000fe4000f8e00ff */
[----:B----4-:R-:W-:-:S03]  /*0130*/  IMAD.WIDE.U32 R4, R8, 0x80, R6 ;  /* 0x0000008008047825 */ /* 0x010fc600078e0006 */
[----:B------:R-:W-:Y:S01]  /*0140*/  @!P0 LEA R13, R3, R10, 0x2 ;  /* 0x0000000a030d8211 */ /* 0x000fe200078e10ff */
[----:B------:R-:W-:Y:S01]  /*0150*/  @P0 IMAD.U32 R10, RZ, RZ, UR4 ;  /* 0x00000004ff0a0e24 */ /* 0x000fe2000f8e00ff */
[----:B------:R-:W-:-:S03]  /*0160*/  UMOV UR4, URZ ;  /* 0x000000ff00047c82 */ /* 0x000fc60008000000 */
[--C-:B------:R-:W-:Y:S02]  /*0170*/  @P0 IMAD R14, R3, 0x4, R10.reuse ;  /* 0x00000004030e0824 */ /* 0x100fe400078e020a */
[----:B------:R-:W-:Y:S02]  /*0180*/  IMAD R11, R9, 0x80, R10 ;  /* 0x00000080090b7824 */ /* 0x000fe400078e020a */
[----:B------:R-:W-:Y:S02]  /*0190*/  VIADD R10, R10, 0x108 ;  /* 0x000001080a0a7836 */ /* 0x000fe40000000000 */
[----:B------:R-:W-:Y:S01]  /*01a0*/  VIADD R11, R11, 0x8 ;  /* 0x000000080b0b7836 */ /* 0x000fe20000000000 */
[----:B--2---:R0:W-:Y:S04]  /*01b0*/  @!P0 STS [R13], R0 ;  /* 0x000000000d008388 */ /* 0x0041e80000000800 */
[----:B------:R0:W-:Y:S01]  /*01c0*/  @P0 STS [R14], RZ ;  /* 0x000000ff0e000388 */ /* 0x0001e20000000800 */
[----:B------:R-:W-:Y:S01]  /*01d0*/  BAR.SYNC.DEFER_BLOCKING 0x0 ;  /* 0x0000000000007b1d */ /* 0x000fe20000010000 */
[----:B------:R-:W-:-:S04]  /*01e0*/  IADD3 R12, P0, PT, R4, 0x8, RZ ;  /* 0x00000008040c7810 */ /* 0x000fc80007f1e0ff */
[----:B------:R-:W-:Y:S01]  /*01f0*/  IADD3.X R15, PT, PT, RZ, R5, RZ, P0, !PT ;  /* 0x00000005ff0f7210 */ /* 0x000fe200007fe4ff */
[----:B------:R-:W-:-:S08]  /*0200*/  IMAD.WIDE.U32 R4, R3, 0x4, R6 ;  /* 0x0000000403047825 */ /* 0x000fd000078e0006 */
.L_x_83:
[----:B------:R-:W-:Y:S01]  /*0210*/  ISETP.NE.AND P0, PT, R9, RZ, PT ;  /* 0x000000ff0900720c */ /* 0x000fe20003f05270 */
[----:B------:R-:W-:Y:S01]  /*0220*/  BSSY.RECONVERGENT B0, `(.L_x_61) ;  /* 0x0000014000007945 */ /* 0x000fe20003800200 */
[----:B------:R-:W-:Y:S01]  /*0230*/  IMAD.MOV.U32 R6, RZ, RZ, R12 ;  /* 0x000000ffff067224 */ /* 0x000fe200078e000c */
[----:B------:R-:W-:-:S10]  /*0240*/  MOV R7, R15 ;  /* 0x0000000f00077202 */ /* 0x000fd40000000f00 */
[----:B-1----:R-:W-:Y:S05]  /*0250*/  @P0 BRA `(.L_x_62) ;  /* 0x0000000000400947 */ /* 0x002fea0003800000 */
[----:B0-----:R-:W2:Y:S01]  /*0260*/  LDG.E R0, desc[UR6][R6.64+-0x8] ;  /* 0xfffff80606007981 */ /* 0x001ea2000c1e1900 */
[----:B------:R-:W-:Y:S03]  /*0270*/  BSSY.RECONVERGENT B1, `(.L_x_63) ;  /* 0x000000d000017945 */ /* 0x000fe60003800200 */
[----:B------:R-:W0:Y:S02]  /*0280*/  LDS R15, [R10+-0x108] ;  /* 0xfffef8000a0f7984 */ /* 0x000e240000000800 */
[----:B0-----:R-:W0:Y:S02]  /*0290*/  MUFU.RCP R3, R15 ;  /* 0x0000000f00037308 */ /* 0x001e240000001000 */
[----:B0-----:R-:W-:-:S04]  /*02a0*/  FFMA R12, -R15, R3, 1 ;  /* 0x3f8000000f0c7423 */ /* 0x001fc80000000103 */
[----:B------:R-:W-:Y:S02]  /*02b0*/  FFMA R3, R3, R12, R3 ;  /* 0x0000000c03037223 */ /* 0x000fe40000000003 */
[----:B--2---:R-:W0:Y:S02]  /*02c0*/  FCHK P0, R0, R15 ;  /* 0x0000000f00007302 */ /* 0x004e240000000000 */
[----:B------:R-:W-:-:S04]  /*02d0*/  FFMA R12, R0, R3, RZ ;  /* 0x00000003000c7223 */ /* 0x000fc800000000ff */
[----:B------:R-:W-:-:S04]  /*02e0*/  FFMA R13, -R15, R12, R0 ;  /* 0x0000000c0f0d7223 */ /* 0x000fc80000000100 */
[----:B------:R-:W-:Y:S01]  /*02f0*/  FFMA R3, R3, R13, R12 ;  /* 0x0000000d03037223 */ /* 0x000fe2000000000c */
[----:B0-----:R-:W-:Y:S06]  /*0300*/  @!P0 BRA `(.L_x_64) ;  /* 0x00000000000c8947 */ /* 0x001fec0003800000 */
[----:B------:R-:W-:Y:S01]  /*0310*/  IMAD.MOV.U32 R3, RZ, RZ, R15 ;  /* 0x000000ffff037224 */ /* 0x000fe200078e000f */
[----:B------:R-:W-:-:S07]  /*0320*/  MOV R12, 0x340 ;  /* 0x00000340000c7802 */ /* 0x000fce0000000f00 */
[----:B------:R-:W-:Y:S05]  /*0330*/  CALL.REL.NOINC `($__internal_2_$__cuda_sm3x_div_rn_noftz_f32_slowpath) ;  /* 0x0000000800047944 */ /* 0x000fea0003c00000 */
.L_x_64:
[----:B------:R-:W-:Y:S05]  /*0340*/  BSYNC.RECONVERGENT B1 ;  /* 0x0000000000017941 */ /* 0x000fea0003800200 */
.L_x_63:
[----:B------:R1:W-:Y:S02]  /*0350*/  STG.E desc[UR6][R6.64+-0x8], R3 ;  /* 0xfffff80306007986 */ /* 0x0003e4000c101906 */
.L_x_62:
[----:B------:R-:W-:Y:S05]  /*0360*/  BSYNC.RECONVERGENT B0 ;  /* 0x0000000000007941 */ /* 0x000fea0003800200 */
.L_x_61:
[----:B------:R-:W-:Y:S01]  /*0370*/  BAR.SYNC.DEFER_BLOCKING 0x0 ;  /* 0x0000000000007b1d */ /* 0x000fe20000010000 */
[----:B------:R-:W-:-:S04]  /*0380*/  ISETP.GT.U32.AND P0, PT, R9, 0x1e, PT ;  /* 0x0000001e0900780c */ /* 0x000fc80003f04070 */
[----:B------:R-:W-:Y:S01]  /*0390*/  ISETP.LE.U32.OR P0, PT, R9, UR4, P0 ;  /* 0x0000000409007c0c */ /* 0x000fe20008703470 */
[----:B------:R-:W-:-:S12]  /*03a0*/  BSSY.RECONVERGENT B0, `(.L_x_65) ;  /* 0x0000007000007945 */ /* 0x000fd80003800200 */
[----:B------:R-:W-:Y:S05]  /*03b0*/  @P0 BRA `(.L_x_66) ;  /* 0x0000000000140947 */ /* 0x000fea0003800000 */
[----:B0-----:R-:W2:Y:S04]  /*03c0*/  LDG.E R0, desc[UR6][R6.64+-0x8] ;  /* 0xfffff80606007981 */ /* 0x001ea8000c1e1900 */
[----:B------:R-:W2:Y:S04]  /*03d0*/  LDG.E R13, desc[UR6][R4.64] ;  /* 0x00000006040d7981 */ /* 0x000ea8000c1e1900 */
[----:B-1----:R-:W2:Y:S02]  /*03e0*/  LDS R3, [R11+-0x8] ;  /* 0xfffff8000b037984 */ /* 0x002ea40000000800 */
[----:B--2---:R-:W-:-:S05]  /*03f0*/  FFMA R3, -R0, R3, R13 ;  /* 0x0000000300037223 */ /* 0x004fca000000010d */
[----:B------:R2:W-:Y:S02]  /*0400*/  STG.E desc[UR6][R4.64], R3 ;  /* 0x0000000304007986 */ /* 0x0005e4000c101906 */
.L_x_66:
[----:B------:R-:W-:Y:S05]  /*0410*/  BSYNC.RECONVERGENT B0 ;  /* 0x0000000000007941 */ /* 0x000fea0003800200 */
.L_x_65:
[----:B------:R-:W-:Y:S01]  /*0420*/  BAR.SYNC.DEFER_BLOCKING 0x0 ;  /* 0x0000000000007b1d */ /* 0x000fe20000010000 */
[----:B------:R-:W-:-:S05]  /*0430*/  ISETP.NE.AND P0, PT, R9, RZ, PT ;  /* 0x000000ff0900720c */ /* 0x000fca0003f05270 */
[----:B------:R-:W-:Y:S08]  /*0440*/  BSSY.RECONVERGENT B0, `(.L_x_67) ;  /* 0x0000012000007945 */ /* 0x000ff00003800200 */
[----:B------:R-:W-:Y:S05]  /*0450*/  @P0 BRA `(.L_x_68) ;  /* 0x0000000000400947 */ /* 0x000fea0003800000 */
[----:B0-----:R-:W3:Y:S01]  /*0460*/  LDG.E R0, desc[UR6][R6.64+-0x4] ;  /* 0xfffffc0606007981 */ /* 0x001ee2000c1e1900 */
[----:B------:R-:W-:Y:S03]  /*0470*/  BSSY.RECONVERGENT B1, `(.L_x_69) ;  /* 0x000000d000017945 */ /* 0x000fe60003800200 */
[----:B------:R-:W1:Y:S02]  /*0480*/  LDS R15, [R10+-0x84] ;  /* 0xffff7c000a0f7984 */ /* 0x000e640000000800 */
[----:B-12---:R-:W0:Y:S02]  /*0490*/  MUFU.RCP R3, R15 ;  /* 0x0000000f00037308 */ /* 0x006e240000001000 */
[----:B0-----:R-:W-:-:S04]  /*04a0*/  FFMA R12, -R15, R3, 1 ;  /* 0x3f8000000f0c7423 */ /* 0x001fc80000000103 */
[----:B------:R-:W-:Y:S02]  /*04b0*/  FFMA R3, R3, R12, R3 ;  /* 0x0000000c03037223 */ /* 0x000fe40000000003 */
[----:B---3--:R-:W0:Y:S02]  /*04c0*/  FCHK P0, R0, R15 ;  /* 0x0000000f00007302 */ /* 0x008e240000000000 */
[----:B------:R-:W-:-:S04]  /*04d0*/  FFMA R12, R0, R3, RZ ;  /* 0x00000003000c7223 */ /* 0x000fc800000000ff */
[----:B------:R-:W-:-:S04]  /*04e0*/  FFMA R13, -R15, R12, R0 ;  /* 0x0000000c0f0d7223 */ /* 0x000fc80000000100 */
[----:B------:R-:W-:Y:S01]  /*04f0*/  FFMA R3, R3, R13, R12 ;  /* 0x0000000d03037223 */ /* 0x000fe2000000000c */
[----:B0-----:R-:W-:Y:S06]  /*0500*/  @!P0 BRA `(.L_x_70) ;  /* 0x00000000000c8947 */ /* 0x001fec0003800000 */
[----:B------:R-:W-:Y:S01]  /*0510*/  IMAD.MOV.U32 R3, RZ, RZ, R15 ;  /* 0x000000ffff037224 */ /* 0x000fe200078e000f */
[----:B------:R-:W-:-:S07]  /*0520*/  MOV R12, 0x540 ;  /* 0x00000540000c7802 */ /* 0x000fce0000000f00 */
[----:B------:R-:W-:Y:S05]  /*0530*/  CALL.REL.NOINC `($__internal_2_$__cuda_sm3x_div_rn_noftz_f32_slowpath) ;  /* 0x0000000400847944 */ /* 0x000fea0003c00000 */
.L_x_70:
[----:B------:R-:W-:Y:S05]  /*0540*/  BSYNC.RECONVERGENT B1 ;  /* 0x0000000000017941 */ /* 0x000fea0003800200 */
.L_x_69:
[----:B------:R3:W-:Y:S02]  /*0550*/  STG.E desc[UR6][R6.64+-0x4], R3 ;  /* 0xfffffc0306007986 */ /* 0x0007e4000c101906 */
.L_x_68:
[----:B------:R-:W-:Y:S05]  /*0560*/  BSYNC.RECONVERGENT B0 ;  /* 0x0000000000007941 */ /* 0x000fea0003800200 */
.L_x_67:
[----:B------:R-:W-:Y:S01]  /*0570*/  UIADD3 UR5, UPT, UPT, UR4, 0x1, URZ ;  /* 0x0000000104057890 */ /* 0x000fe2000fffe0ff */
[----:B------:R-:W-:Y:S01]  /*0580*/  BAR.SYNC.DEFER_BLOCKING 0x0 ;  /* 0x0000000000007b1d */ /* 0x000fe20000010000 */
[----:B------:R-:W-:-:S04]  /*0590*/  ISETP.GT.U32.AND P0, PT, R9, 0x1e, PT ;  /* 0x0000001e0900780c */ /* 0x000fc80003f04070 */
[----:B------:R-:W-:Y:S01]  /*05a0*/  ISETP.LE.U32.OR P0, PT, R9, UR5, P0 ;  /* 0x0000000509007c0c */ /* 0x000fe20008703470 */
[----:B------:R-:W-:-:S12]  /*05b0*/  BSSY.RECONVERGENT B0, `(.L_x_71) ;  /* 0x0000007000007945 */ /* 0x000fd80003800200 */
[----:B------:R-:W-:Y:S05]  /*05c0*/  @P0 BRA `(.L_x_72) ;  /* 0x0000000000140947 */ /* 0x000fea0003800000 */
[----:B0-----:R-:W4:Y:S04]  /*05d0*/  LDG.E R0, desc[UR6][R6.64+-0x4] ;  /* 0xfffffc0606007981 */ /* 0x001f28000c1e1900 */
[----:B------:R-:W4:Y:S04]  /*05e0*/  LDG.E R13, desc[UR6][R4.64] ;  /* 0x00000006040d7981 */ /* 0x000f28000c1e1900 */
[----:B-123--:R-:W4:Y:S02]  /*05f0*/  LDS R3, [R11+-0x4] ;  /* 0xfffffc000b037984 */ /* 0x00ef240000000800 */
[----:B----4-:R-:W-:-:S05]  /*0600*/  FFMA R3, -R0, R3, R13 ;  /* 0x0000000300037223 */ /* 0x010fca000000010d */
[----:B------:R4:W-:Y:S02]  /*0610*/  STG.E desc[UR6][R4.64], R3 ;  /* 0x0000000304007986 */ /* 0x0009e4000c101906 */
.L_x_72:
[----:B------:R-:W-:Y:S05]  /*0620*/  BSYNC.RECONVERGENT B0 ;  /* 0x0000000000007941 */ /* 0x000fea0003800200 */
.L_x_71:
[----:B------:R-:W-:Y:S01]  /*0630*/  BAR.SYNC.DEFER_BLOCKING 0x0 ;  /* 0x0000000000007b1d */ /* 0x000fe20000010000 */
[----:B------:R-:W-:-:S05]  /*0640*/  ISETP.NE.AND P0, PT, R9, RZ, PT ;  /* 0x000000ff0900720c */ /* 0x000fca0003f05270 */
[----:B------:R-:W-:Y:S08]  /*0650*/  BSSY.RECONVERGENT B0, `(.L_x_73) ;  /* 0x0000012000007945 */ /* 0x000ff00003800200 */
[----:B------:R-:W-:Y:S05]  /*0660*/  @P0 BRA `(.L_x_74) ;  /* 0x0000000000400947 */ /* 0x000fea0003800000 */
[----:B0-----:R-:W5:Y:S01]  /*0670*/  LDG.E R0, desc[UR6][R6.64] ;  /* 0x0000000606007981 */ /* 0x001f62000c1e1900 */
[----:B------:R-:W-:Y:S03]  /*0680*/  BSSY.RECONVERGENT B1, `(.L_x_75) ;  /* 0x000000d000017945 */ /* 0x000fe60003800200 */
[----:B------:R-:W1:Y:S02]  /*0690*/  LDS R15, [R10] ;  /* 0x000000000a0f7984 */ /* 0x000e640000000800 */
[----:B-1234-:R-:W0:Y:S02]  /*06a0*/  MUFU.RCP R3, R15 ;  /* 0x0000000f00037308 */ /* 0x01ee240000001000 */
[----:B0-----:R-:W-:-:S04]  /*06b0*/  FFMA R12, -R15, R3, 1 ;  /* 0x3f8000000f0c7423 */ /* 0x001fc80000000103 */
[----:B------:R-:W-:Y:S02]  /*06c0*/  FFMA R3, R3, R12, R3 ;  /* 0x0000000c03037223 */ /* 0x000fe40000000003 */
[----:B-----5:R-:W0:Y:S02]  /*06d0*/  FCHK P0, R0, R15 ;  /* 0x0000000f00007302 */ /* 0x020e240000000000 */
[----:B------:R-:W-:-:S04]  /*06e0*/  FFMA R12, R0, R3, RZ ;  /* 0x00000003000c7223 */ /* 0x000fc800000000ff */
[----:B------:R-:W-:-:S04]  /*06f0*/  FFMA R13, -R15, R12, R0 ;  /* 0x0000000c0f0d7223 */ /* 0x000fc80000000100 */
[----:B------:R-:W-:Y:S01]  /*0700*/  FFMA R3, R3, R13, R12 ;  /* 0x0000000d03037223 */ /* 0x000fe2000000000c */
[----:B0-----:R-:W-:Y:S06]  /*0710*/  @!P0 BRA `(.L_x_76) ;  /* 0x00000000000c8947 */ /* 0x001fec0003800000 */
[----:B------:R-:W-:Y:S01]  /*0720*/  IMAD.MOV.U32 R3, RZ, RZ, R15 ;  /* 0x000000ffff037224 */ /* 0x000fe200078e000f */
[----:B------:R-:W-:-:S07]  /*0730*/  MOV R12, 0x750 ;  /* 0x00000750000c7802 */ /* 0x000fce0000000f00 */
[----:B------:R-:W-:Y:S05]  /*0740*/  CALL.REL.NOINC `($__internal_2_$__cuda_sm3x_div_rn_noftz_f32_slowpath) ;  /* 0x0000000400007944 */ /* 0x000fea0003c00000 */
.L_x_76:
[----:B------:R-:W-:Y:S05]  /*0750*/  BSYNC.RECONVERGENT B1 ;  /* 0x0000000000017941 */ /* 0x000fea0003800200 */
.L_x_75:
[----:B------:R0:W-:Y:S02]  /*0760*/  STG.E desc[UR6][R6.64], R3 ;  /* 0x0000000306007986 */ /* 0x0001e4000c101906 */
.L_x_74:
[----:B------:R-:W-:Y:S05]  /*0770*/  BSYNC.RECONVERGENT B0 ;  /* 0x0000000000007941 */ /* 0x000fea0003800200 */
.L_x_73:
[----:B------:R-:W-:Y:S01]  /*0780*/  UIADD3 UR5, UPT, UPT, UR4, 0x2, URZ ;  /* 0x0000000204057890 */ /* 0x000fe2000fffe0ff */
[----:B------:R-:W-:Y:S01]  /*0790*/  BAR.SYNC.DEFER_BLOCKING 0x0 ;  /* 0x0000000000007b1d */ /* 0x000fe20000010000 */
[----:B------:R-:W-:-:S04]  /*07a0*/  ISETP.GT.U32.AND P0, PT, R9, 0x1e, PT ;  /* 0x0000001e0900780c */ /* 0x000fc80003f04070 */
[----:B------:R-:W-:Y:S01]  /*07b0*/  ISETP.LE.U32.OR P0, PT, R9, UR5, P0 ;  /* 0x0000000509007c0c */ /* 0x000fe20008703470 */
[----:B------:R-:W-:-:S12]  /*07c0*/  BSSY.RECONVERGENT B0, `(.L_x_77) ;  /* 0x0000007000007945 */ /* 0x000fd80003800200 */
[----:B------:R-:W-:Y:S05]  /*07d0*/  @P0 BRA `(.L_x_78) ;  /* 0x0000000000140947 */ /* 0x000fea0003800000 */
[----:B0-----:R-:W5:Y:S04]  /*07e0*/  LDG.E R0, desc[UR6][R6.64] ;  /* 0x0000000606007981 */ /* 0x001f68000c1e1900 */
[----:B------:R-:W5:Y:S04]  /*07f0*/  LDG.E R13, desc[UR6][R4.64] ;  /* 0x00000006040d7981 */ /* 0x000f68000c1e1900 */
[----:B-1234-:R-:W5:Y:S02]  /*0800*/  LDS R3, [R11] ;  /* 0x000000000b037984 */ /* 0x01ef640000000800 */
[----:B-----5:R-:W-:-:S05]  /*0810*/  FFMA R3, -R0, R3, R13 ;  /* 0x0000000300037223 */ /* 0x020fca000000010d */
[----:B------:R0:W-:Y:S02]  /*0820*/  STG.E desc[UR6][R4.64], R3 ;  /* 0x0000000304007986 */ /* 0x0001e4000c101906 */
.L_x_78:
[----:B------:R-:W-:Y:S05]  /*0830*/  BSYNC.RECONVERGENT B0 ;  /* 0x0000000000007941 */ /* 0x000fea0003800200 */
.L_x_77:
[----:B------:R-:W-:Y:S01]  /*0840*/  BAR.SYNC.DEFER_BLOCKING 0x0 ;  /* 0x0000000000007b1d */ /* 0x000fe20000010000 */
[----:B------:R-:W-:-:S05]  /*0850*/  ISETP.NE.AND P0, PT, R9, RZ, PT ;  /* 0x000000ff0900720c */ /* 0x000fca0003f05270 */
[----:B------:R-:W-:Y:S08]  /*0860*/  BSSY.RECONVERGENT B0, `(.L_x_79) ;  /* 0x0000012000007945 */ /* 0x000ff00003800200 */
[----:B------:R-:W-:Y:S05]  /*0870*/  @P0 BRA `(.L_x_80) ;  /* 0x0000000000400947 */ /* 0x000fea0003800000 */
[----:B0-----:R-:W5:Y:S01]  /*0880*/  LDG.E R0, desc[UR6][R6.64+0x4] ;  /* 0x0000040606007981 */ /* 0x001f62000c1e1900 */
[----:B------:R-:W-:Y:S03]  /*0890*/  BSSY.RECONVERGENT B1, `(.L_x_81) ;  /* 0x000000d000017945 */ /* 0x000fe60003800200 */
[----:B------:R-:W1:Y:S02]  /*08a0*/  LDS R15, [R10+0x84] ;  /* 0x000084000a0f7984 */ /* 0x000e640000000800 */
        /* <DEDUP_REMOVED lines=8> */
[----:B------:R-:W-:Y:S02]  /*0930*/  MOV R3, R15 ;  /* 0x0000000f00037202 */ /* 0x000fe40000000f00 */
[----:B------:R-:W-:-:S07]  /*0940*/  MOV R12, 0x960 ;  /* 0x00000960000c7802 */ /* 0x000fce0000000f00 */
[----:B------:R-:W-:Y:S05]  /*0950*/  CALL.REL.NOINC `($__internal_2_$__cuda_sm3x_div_rn_noftz_f32_slowpath) ;  /* 0x00000000007c7944 */ /* 0x000fea0003c00000 */
.L_x_82:
[----:B------:R-:W-:Y:S05]  /*0960*/  BSYNC.RECONVERGENT B1 ;  /* 0x0000000000017941 */ /* 0x000fea0003800200 */
.L_x_81:
[----:B------:R0:W-:Y:S02]  /*0970*/  STG.E desc[UR6][R6.64+0x4], R3 ;  /* 0x0000040306007986 */ /* 0x0001e4000c101906 */
.L_x_80:
[----:B------:R-:W-:Y:S05]  /*0980*/  BSYNC.RECONVERGENT B0 ;  /* 0x0000000000007941 */ /* 0x000fea0003800200 */
.L_x_79:
[----:B------:R-:W-:Y:S01]  /*0990*/  BAR.SYNC.DEFER_BLOCKING 0x0 ;  /* 0x0000000000007b1d */ /* 0x000fe20000010000 */
[----:B------:R-:W-:Y:S01]  /*09a0*/  UIADD3 UR5, UPT, UPT, UR4, 0x3, URZ ;  /* 0x0000000304057890 */ /* 0x000fe2000fffe0ff */
[----:B------:R-:W-:-:S05]  /*09b0*/  ISETP.GT.U32.AND P0, PT, R9, 0x1e, PT ;  /* 0x0000001e0900780c */ /* 0x000fca0003f04070 */
[----:B------:R-:W-:-:S13]  /*09c0*/  ISETP.LE.U32.OR P0, PT, R9, UR5, P0 ;  /* 0x0000000509007c0c */ /* 0x000fda0008703470 */
[----:B0-----:R-:W5:Y:S04]  /*09d0*/  @!P0 LDG.E R0, desc[UR6][R6.64+0x4] ;  /* 0x0000040606008981 */ /* 0x001f68000c1e1900 */
[----:B------:R-:W5:Y:S01]  /*09e0*/  @!P0 LDG.E R13, desc[UR6][R4.64] ;  /* 0x00000006040d8981 */ /* 0x000f62000c1e1900 */
[----:B------:R-:W-:Y:S01]  /*09f0*/  UIADD3 UR4, UPT, UPT, UR4, 0x4, URZ ;  /* 0x0000000404047890 */ /* 0x000fe2000fffe0ff */
[----:B------:R-:W-:Y:S02]  /*0a00*/  VIADD R10, R10, 0x210 ;  /* 0x000002100a0a7836 */ /* 0x000fe40000000000 */
[----:B-1234-:R0:W5:Y:S01]  /*0a10*/  @!P0 LDS R3, [R11+0x4] ;  /* 0x000004000b038984 */ /* 0x01e1620000000800 */
[----:B------:R-:W-:Y:S01]  /*0a20*/  UISETP.NE.AND UP0, UPT, UR4, 0x20, UPT ;  /* 0x000000200400788c */ /* 0x000fe2000bf05270 */
[----:B0-----:R-:W-:-:S02]  /*0a30*/  VIADD R11, R11, 0x10 ;  /* 0x000000100b0b7836 */ /* 0x001fc40000000000 */
[----:B-----5:R-:W-:-:S05]  /*0a40*/  @!P0 FFMA R3, -R0, R3, R13 ;  /* 0x0000000300038223 */ /* 0x020fca000000010d */
[----:B------:R1:W-:Y:S01]  /*0a50*/  @!P0 STG.E desc[UR6][R4.64], R3 ;  /* 0x0000000304008986 */ /* 0x0003e2000c101906 */
[----:B------:R-:W-:Y:S01]  /*0a60*/  BAR.SYNC.DEFER_BLOCKING 0x0 ;  /* 0x0000000000007b1d */ /* 0x000fe20000010000 */
[----:B------:R-:W-:-:S05]  /*0a70*/  IADD3 R12, P0, PT, R6, 0x10, RZ ;  /* 0x00000010060c7810 */ /* 0x000fca0007f1e0ff */
[----:B------:R-:W-:Y:S01]  /*0a80*/  IMAD.X R15, RZ, RZ, R7, P0 ;  /* 0x000000ffff0f7224 */ /* 0x000fe200000e0607 */
[----:B------:R-:W-:Y:S07]  /*0a90*/  BRA.U UP0, `(.L_x_83) ;  /* 0xfffffff500dc7547 */ /* 0x000fee000b83ffff */
[----:B------:R-:W-:Y:S08]  /*0aa0*/  BAR.SYNC.DEFER_BLOCKING 0x0 ;  /* 0x0000000000007b1d */ /* 0x000ff00000010000 */
[----:B-1----:R-:W0:Y:S01]  /*0ab0*/  LDC R3, c[0x0][0x388] ;  /* 0x0000e200ff037b82 */ /* 0x002e220000000800 */
[----:B------:R-:W1:Y:S07]  /*0ac0*/  LDCU UR5, c[0x0][0x398] ;  /* 0x00007300ff0577ac */ /* 0x000e6e0008000800 */
[----:B------:R-:W2:Y:S01]  /*0ad0*/  LDC.64 R6, c[0x0][0x390] ;  /* 0x0000e400ff067b82 */ /* 0x000ea20000000a00 */
[----:B------:R-:W3:Y:S01]  /*0ae0*/  LDG.E R5, desc[UR6][R4.64] ;  /* 0x0000000604057981 */ /* 0x000ee2000c1e1900 */
[----:B0-----:R-:W-:-:S05]  /*0af0*/  LEA R3, R3, R8, 0x5 ;  /* 0x0000000803037211 */ /* 0x001fca00078e28ff */
[----:B-1----:R-:W-:-:S04]  /*0b00*/  IMAD R3, R3, UR5, R2 ;  /* 0x0000000503037c24 */ /* 0x002fc8000f8e0202 */
[----:B--2---:R-:W-:-:S05]  /*0b10*/  IMAD.WIDE R2, R3, 0x4, R6 ;  /* 0x0000000403027825 */ /* 0x004fca00078e0206 */
[----:B---3--:R-:W-:Y:S01]  /*0b20*/  STG.E desc[UR6][R2.64], R5 ;  /* 0x0000000502007986 */ /* 0x008fe2000c101906 */
[----:B------:R-:W-:Y:S06]  /*0b30*/  BAR.SYNC.DEFER_BLOCKING 0x0 ;  /* 0x0000000000007b1d */ /* 0x000fec0000010000 */
[----:B------:R-:W-:Y:S05]  /*0b40*/  EXIT ;  /* 0x000000000000794d */ /* 0x000fea0003800000 */
        .weak           $__internal_2_$__cuda_sm3x_div_rn_noftz_f32_slowpath
        .type           $__internal_2_$__cuda_sm3x_div_rn_noftz_f32_slowpath,@function
        .size           $__internal_2_$__cuda_sm3x_div_rn_noftz_f32_slowpath,(.L_x_104 - $__internal_2_$__cuda_sm3x_div_rn_noftz_f32_slowpath)
$__internal_2_$__cuda_sm3x_div_rn_noftz_f32_slowpath:
[----:B------:R-:W-:Y:S01]  /*0b50*/  SHF.R.U32.HI R14, RZ, 0x17, R3 ;  /* 0x00000017ff0e7819 */ /* 0x000fe20000011603 */
[----:B------:R-:W-:Y:S01]  /*0b60*/  BSSY.RECONVERGENT B2, `(.L_x_84) ;  /* 0x0000062000027945 */ /* 0x000fe20003800200 */
[----:B------:R-:W-:Y:S02]  /*0b70*/  SHF.R.U32.HI R13, RZ, 0x17, R0 ;  /* 0x00000017ff0d7819 */ /* 0x000fe40000011600 */
[----:B------:R-:W-:Y:S02]  /*0b80*/  LOP3.LUT R14, R14, 0xff, RZ, 0xc0, !PT ;  /* 0x000000ff0e0e7812 */ /* 0x000fe400078ec0ff */
[----:B------:R-:W-:-:S03]  /*0b90*/  LOP3.LUT R15, R13, 0xff, RZ, 0xc0, !PT ;  /* 0x000000ff0d0f7812 */ /* 0x000fc600078ec0ff */
[----:B------:R-:W-:Y:S02]  /*0ba0*/  VIADD R17, R14, 0xffffffff ;  /* 0xffffffff0e117836 */ /* 0x000fe40000000000 */
[----:B------:R-:W-:-:S03]  /*0bb0*/  VIADD R16, R15, 0xffffffff ;  /* 0xffffffff0f107836 */ /* 0x000fc60000000000 */
        /* <DEDUP_REMOVED lines=22> */
[----:B------:R-:W-:Y:S01]  /*0d20*/  @P0 MOV R13, RZ ;  /* 0x000000ff000d0202 */ /* 0x000fe20000000f00 */
[----:B------:R-:W-:Y:S02]  /*0d30*/  @!P0 IMAD.MOV.U32 R13, RZ, RZ, -0x40 ;  /* 0xffffffc0ff0d8424 */ /* 0x000fe400078e00ff */
[----:B------:R-:W-:Y:S01]  /*0d40*/  @!P0 FFMA R0, R0, 1.84467440737095516160e+19, RZ ;  /* 0x5f80000000008823 */ /* 0x000fe200000000ff */
[----:B------:R-:W-:Y:S01]  /*0d50*/  @!P1 FFMA R3, R3, 1.84467440737095516160e+19, RZ ;  /* 0x5f80000003039823 */ /* 0x000fe200000000ff */
[----:B------:R-:W-:-:S07]  /*0d60*/  @!P1 VIADD R13, R13, 0x40 ;  /* 0x000000400d0d9836 */ /* 0x000fce0000000000 */
.L_x_85:
[----:B------:R-:W-:Y:S01]  /*0d70*/  LEA R16, R14, 0xc0800000, 0x17 ;  /* 0xc08000000e107811 */ /* 0x000fe200078eb8ff */
[----:B------:R-:W-:Y:S01]  /*0d80*/  BSSY.RECONVERGENT B3, `(.L_x_90) ;  /* 0x0000036000037945 */ /* 0x000fe20003800200 */
[----:B------:R-:W-:-:S03]  /*0d90*/  IADD3 R15, PT, PT, R15, -0x7f, RZ ;  /* 0xffffff810f0f7810 */ /* 0x000fc60007ffe0ff */
        /* <DEDUP_REMOVED lines=14> */
[----:B------:R-:W-:-:S05]  /*0e80*/  LOP3.LUT R14, R14, 0xff, RZ, 0xc0, !PT ;  /* 0x000000ff0e0e7812 */ /* 0x000fca00078ec0ff */
[----:B------:R-:W-:-:S04]  /*0e90*/  IMAD.IADD R19, R14, 0x1, R13 ;  /* 0x000000010e137824 */ /* 0x000fc800078e020d */
        /* <DEDUP_REMOVED lines=11> */
[----:B------:R-:W-:Y:S01]  /*0f50*/  IADD3 R16, PT, PT, R19, 0x20, RZ ;  /* 0x0000002013107810 */ /* 0x000fe20007ffe0ff */
[-CC-:B------:R-:W-:Y:S01]  /*0f60*/  FFMA.RM R14, R3, R17.reuse, R18.reuse ;  /* 0x00000011030e7223 */ /* 0x180fe20000004012 */
[----:B------:R-:W-:Y:S02]  /*0f70*/  ISETP.NE.AND P2, PT, R19, RZ, PT ;  /* 0x000000ff1300720c */ /* 0x000fe40003f45270 */
[----:B------:R-:W-:Y:S01]  /*0f80*/  LOP3.LUT R15, R13, 0x7fffff, RZ, 0xc0, !PT ;  /* 0x007fffff0d0f7812 */ /* 0x000fe200078ec0ff */
[----:B------:R-:W-:Y:S01]  /*0f90*/  FFMA.RP R13, R3, R17, R18 ;  /* 0x00000011030d7223 */ /* 0x000fe20000008012 */
[----:B------:R-:W-:Y:S01]  /*0fa0*/  IMAD.MOV R3, RZ, RZ, -R19 ;  /* 0x000000ffff037224 */ /* 0x000fe200078e0a13 */
[----:B------:R-:W-:Y:S02]  /*0fb0*/  ISETP.NE.AND P1, PT, R19, RZ, PT ;  /* 0x000000ff1300720c */ /* 0x000fe40003f25270 */
[----:B------:R-:W-:-:S02]  /*0fc0*/  LOP3.LUT R15, R15, 0x800000, RZ, 0xfc, !PT ;  /* 0x008000000f0f7812 */ /* 0x000fc400078efcff */
        /* <DEDUP_REMOVED lines=13> */
.L_x_92:
[----:B------:R-:W-:-:S04]  /*10a0*/  LOP3.LUT R0, R0, 0x80000000, RZ, 0xc0, !PT ;  /* 0x8000000000007812 */ /* 0x000fc800078ec0ff */
[----:B------:R-:W-:Y:S01]  /*10b0*/  LOP3.LUT R0, R0, 0x7f800000, RZ, 0xfc, !PT ;  /* 0x7f80000000007812 */ /* 0x000fe200078efcff */
[----:B------:R-:W-:Y:S06]  /*10c0*/  BRA `(.L_x_93) ;  /* 0x0000000000047947 */ /* 0x000fec0003800000 */
.L_x_91:
[----:B------:R-:W-:-:S07]  /*10d0*/  IMAD R0, R13, 0x800000, R0 ;  /* 0x008000000d007824 */ /* 0x000fce00078e0200 */
.L_x_93:
[----:B------:R-:W-:Y:S05]  /*10e0*/  BSYNC.RECONVERGENT B3 ;  /* 0x0000000000037941 */ /* 0x000fea0003800200 */
.L_x_90:
[----:B------:R-:W-:Y:S05]  /*10f0*/  BRA `(.L_x_94) ;  /* 0x0000000000207947 */ /* 0x000fea0003800000 */
.L_x_89:
[----:B------:R-:W-:-:S04]  /*1100*/  LOP3.LUT R0, R3, 0x80000000, R0, 0x48, !PT ;  /* 0x8000000003007812 */ /* 0x000fc800078e4800 */
[----:B------:R-:W-:Y:S01]  /*1110*/  LOP3.LUT R0, R0, 0x7f800000, RZ, 0xfc, !PT ;  /* 0x7f80000000007812 */ /* 0x000fe200078efcff */
[----:B------:R-:W-:Y:S06]  /*1120*/  BRA `(.L_x_94) ;  /* 0x0000000000147947 */ /* 0x000fec0003800000 */
.L_x_88:
[----:B------:R-:W-:Y:S01]  /*1130*/  LOP3.LUT R0, R3, 0x80000000, R0, 0x48, !PT ;  /* 0x8000000003007812 */ /* 0x000fe200078e4800 */
[----:B------:R-:W-:Y:S06]  /*1140*/  BRA `(.L_x_94) ;  /* 0x00000000000c7947 */ /* 0x000fec0003800000 */
.L_x_87:
[----:B------:R-:W0:Y:S01]  /*1150*/  MUFU.RSQ R0, -QNAN ;  /* 0xffc0000000007908 */ /* 0x000e220000001400 */
[----:B------:R-:W-:Y:S05]  /*1160*/  BRA `(.L_x_94) ;  /* 0x0000000000047947 */ /* 0x000fea0003800000 */
.L_x_86:
[----:B------:R-:W-:-:S07]  /*1170*/  FADD.FTZ R0, R0, R3 ;  /* 0x0000000300007221 */ /* 0x000fce0000010000 */
.L_x_94:
[----:B------:R-:W-:Y:S05]  /*1180*/  BSYNC.RECONVERGENT B2 ;  /* 0x0000000000027941 */ /* 0x000fea0003800200 */
.L_x_84:
[----:B------:R-:W-:Y:S01]  /*1190*/  IMAD.MOV.U32 R13, RZ, RZ, 0x0 ;  /* 0x00000000ff0d7424 */ /* 0x000fe200078e00ff */
[----:B0-----:R-:W-:-:S03]  /*11a0*/  MOV R3, R0 ;  /* 0x0000000000037202 */ /* 0x001fc60000000f00 */
[----:B------:R-:W-:Y:S05]  /*11b0*/  RET.REL.NODEC R12 `(_Z12update_blockPfiS_ii) ;  /* 0xffffffec0c907950 */ /* 0x000fea0003c3ffff */
.L_x_95:
        /* <DEDUP_REMOVED lines=12> */
.L_x_104:


//--------------------- .text._Z9step1_opsPfiiiS_ --------------------------
	.section	.text._Z9step1_opsPfiiiS_,"ax",@progbits
	.align	128
        .global         _Z9step1_opsPfiiiS_
        .type           _Z9step1_opsPfiiiS_,@function
        .size           _Z9step1_opsPfiiiS_,(.L_x_109 - _Z9step1_opsPfiiiS_)
        .other          _Z9step1_opsPfiiiS_,@"STO_CUDA_ENTRY STV_DEFAULT"
_Z9step1_opsPfiiiS_:
.text._Z9step1_opsPfiiiS_:
[----:B------:R-:W-:Y:S01]  /*0000*/  LDC R1, c[0x0][0x37c] ;  /* 0x0000df00ff017b82 */ /* 0x000fe20000000800 */
[----:B------:R-:W0:Y:S07]  /*0010*/  S2R R7, SR_CTAID.X ;  /* 0x0000000000077919 */ /* 0x000e2e0000002500 */
[----:B------:R-:W1:Y:S01]  /*0020*/  LDC R5, c[0x0][0x388] ;  /* 0x0000e200ff057b82 */ /* 0x000e620000000800 */
[----:B------:R-:W2:Y:S01]  /*0030*/  LDCU UR7, c[0x0][0x390] ;  /* 0x00007200ff0777ac */ /* 0x000ea20008000800 */
[----:B------:R-:W0:Y:S01]  /*0040*/  S2R R10, SR_TID.X ;  /* 0x00000000000a7919 */ /* 0x000e220000002100 */
[----:B------:R-:W3:Y:S01]  /*0050*/  LDCU.64 UR8, c[0x0][0x358] ;  /* 0x00006b00ff0877ac */ /* 0x000ee20008000a00 */
[----:B------:R-:W1:Y:S04]  /*0060*/  S2R R8, SR_TID.Y ;  /* 0x0000000000087919 */ /* 0x000e680000002200 */
[----:B------:R-:W4:Y:S08]  /*0070*/  LDC.64 R2, c[0x0][0x380] ;  /* 0x0000e000ff027b82 */ /* 0x000f300000000a00 */
[----:B------:R-:W5:Y:S08]  /*0080*/  S2UR UR5, SR_CgaCtaId ;  /* 0x00000000000579c3 */ /* 0x000f700000008800 */
[----:B------:R-:W5:Y:S01]  /*0090*/  LDC R9, c[0x0][0x38c] ;  /* 0x0000e300ff097b82 */ /* 0x000f620000000800 */
[----:B------:R-:W-:-:S07]  /*00a0*/  UMOV UR4, 0x400 ;  /* 0x0000040000047882 */ /* 0x000fce0000000000 */
[----:B------:R-:W5:Y:S01]  /*00b0*/  LDC.64 R28, c[0x0][0x398] ;  /* 0x0000e600ff1c7b82 */ /* 0x000f620000000a00 */
[----:B0-----:R-:W-:Y:S02]  /*00c0*/  LEA R7, R7, R10, 0x5 ;  /* 0x0000000a07077211 */ /* 0x001fe400078e28ff */
[----:B-1----:R-:W-:-:S05]  /*00d0*/  LEA R0, R5, R8, 0x5 ;  /* 0x0000000805007211 */ /* 0x002fca00078e28ff */
[----:B--2---:R-:W-:-:S04]  /*00e0*/  IMAD R5, R0, UR7, R7 ;  /* 0x0000000700057c24 */ /* 0x004fc8000f8e0207 */
[----:B----4-:R-:W-:-:S06]  /*00f0*/  IMAD.WIDE R4, R5, 0x4, R2 ;  /* 0x0000000405047825 */ /* 0x010fcc00078e0202 */
[----:B---3--:R-:W2:Y:S01]  /*0100*/  LDG.E R4, desc[UR8][R4.64] ;  /* 0x0000000804047981 */ /* 0x008ea2000c1e1900 */
[----:B-----5:R-:W-:Y:S01]  /*0110*/  ULEA UR6, UR5, UR4, 0x18 ;  /* 0x0000000405067291 */ /* 0x020fe2000f8ec0ff */
[----:B------:R-:W-:Y:S02]  /*0120*/  LEA R0, R9, R8, 0x5 ;  /* 0x0000000809007211 */ /* 0x000fe400078e28ff */
[----:B------:R-:W-:-:S03]  /*0130*/  LEA R9, R8, R10, 0x5 ;  /* 0x0000000a08097211 */ /* 0x000fc600078e28ff */
[----:B------:R-:W-:Y:S01]  /*0140*/  IMAD R7, R0, UR7, R7 ;  /* 0x0000000700077c24 */ /* 0x000fe2000f8e0207 */
[----:B------:R-:W-:-:S03]  /*0150*/  LEA R11, R9, UR6, 0x2 ;  /* 0x00000006090b7c11 */ /* 0x000fc6000f8e10ff */
[----:B------:R-:W-:Y:S02]  /*0160*/  IMAD.WIDE R6, R7, 0x4, R2 ;  /* 0x0000000407067825 */ /* 0x000fe400078e0202 */
[----:B--2---:R-:W-:Y:S01]  /*0170*/  STS [R11], R4 ;  /* 0x000000040b007388 */ /* 0x004fe20000000800 */
[----:B------:R-:W-:Y:S06]  /*0180*/  BAR.SYNC.DEFER_BLOCKING 0x0 ;  /* 0x0000000000007b1d */ /* 0x000fec0000010000 */
[----:B------:R-:W2:Y:S01]  /*0190*/  LDG.E R3, desc[UR8][R6.64] ;  /* 0x0000000806037981 */ /* 0x000ea2000c1e1900 */
[----:B------:R-:W-:Y:S01]  /*01a0*/  UIADD3 UR4, UPT, UPT, UR4, 0x1000, URZ ;  /* 0x0000100004047890 */ /* 0x000fe2000fffe0ff */
[----:B------:R-:W-:-:S03]  /*01b0*/  IMAD.WIDE.U32 R28, R9, 0x4, R28 ;  /* 0x00000004091c7825 */ /* 0x000fc600078e001c */
[----:B------:R-:W-:-:S06]  /*01c0*/  ULEA UR4, UR5, UR4, 0x18 ;  /* 0x0000000405047291 */ /* 0x000fcc000f8ec0ff */
[----:B------:R-:W-:Y:S02]  /*01d0*/  LEA R12, R9, UR4, 0x2 ;  /* 0x00000004090c7c11 */ /* 0x000fe4000f8e10ff */
[----:B------:R-:W-:Y:S02]  /*01e0*/  LEA R2, R8, UR6, 0x7 ;  /* 0x0000000608027c11 */ /* 0x000fe4000f8e38ff */
[----:B------:R-:W-:Y:S01]  /*01f0*/  LEA R0, R10, UR4, 0x7 ;  /* 0x000000040a007c11 */ /* 0x000fe2000f8e38ff */
[----:B--2---:R-:W-:Y:S01]  /*0200*/  STS [R12], R3 ;  /* 0x000000030c007388 */ /* 0x004fe20000000800 */
[----:B------:R-:W-:Y:S06]  /*0210*/  BAR.SYNC.DEFER_BLOCKING 0x0 ;  /* 0x0000000000007b1d */ /* 0x000fec0000010000 */
[----:B------:R-:W2:Y:S04]  /*0220*/  LDG.E R13, desc[UR8][R28.64] ;  /* 0x000000081c0d7981 */ /* 0x000ea8000c1e1900 */
[----:B------:R-:W-:Y:S04]  /*0230*/  LDS.128 R4, [R2] ;  /* 0x0000000002047984 */ /* 0x000fe80000000c00 */
[----:B------:R-:W2:Y:S04]  /*0240*/  LDS.128 R8, [R0] ;  /* 0x0000000000087984 */ /* 0x000ea80000000c00 */
[----:B------:R-:W-:Y:S04]  /*0250*/  LDS.128 R20, [R2+0x10] ;  /* 0x0000100002147984 */ /* 0x000fe80000000c00 */
[----:B------:R-:W0:Y:S04]  /*0260*/  LDS.128 R24, [R0+0x10] ;  /* 0x0000100000187984 */ /* 0x000e280000000c00 */
[----:B------:R-:W-:Y:S01]  /*0270*/  LDS.128 R16, [R0+0x20] ;  /* 0x0000200000107984 */ /* 0x000fe20000000c00 */
[----:B--2---:R-:W-:-:S03]  /*0280*/  FFMA R4, -R4, R8, R13 ;  /* 0x0000000804047223 */ /* 0x004fc6000000010d */
[----:B------:R-:W1:Y:S01]  /*0290*/  LDS.128 R12, [R2+0x20] ;  /* 0x00002000020c7984 */ /* 0x000e620000000c00 */
        /* <DEDUP_REMOVED lines=41> */
[----:B------:R-:W-:Y:S01]  /*0530*/  STG.E desc[UR8][R28.64], R23 ;  /* 0x000000171c007986 */ /* 0x000fe2000c101908 */
[----:B------:R-:W-:Y:S06]  /*0540*/  BAR.SYNC.DEFER_BLOCKING 0x0 ;  /* 0x0000000000007b1d */ /* 0x000fec0000010000 */
[----:B------:R-:W-:Y:S05]  /*0550*/  EXIT ;  /* 0x000000000000794d */ /* 0x000fea0003800000 */
.L_x_96:
        /* <DEDUP_REMOVED lines=10> */
.L_x_109:


//--------------------- .text._Z15load_lower_tileiiPfS_i --------------------------
	.section	.text._Z15load_lower_tileiiPfS_i,"ax",@progbits
	.align	128
        .global         _Z15load_lower_tileiiPfS_i
        .type           _Z15load_lower_tileiiPfS_i,@function
        .size           _Z15load_lower_tileiiPfS_i,(.L_x_110 - _Z15load_lower_tileiiPfS_i)
        .other          _Z15load_lower_tileiiPfS_i,@"STO_CUDA_ENTRY STV_DEFAULT"
_Z15load_lower_tileiiPfS_i:
.text._Z15load_lower_tileiiPfS_i:
[----:B------:R-:W-:Y:S01]  /*0000*/  LDC R1, c[0x0][0x37c] ;  /* 0x0000df00ff017b82 */ /* 0x000fe20000000800 */
[----:B------:R-:W0:Y:S01]  /*0010*/  S2R R7, SR_TID.Y ;  /* 0x0000000000077919 */ /* 0x000e220000002200 */
[----:B------:R-:W1:Y:S01]  /*0020*/  LDCU.64 UR4, c[0x0][0x358] ;  /* 0x00006b00ff0477ac */ /* 0x000e620008000a00 */
[----:B------:R-:W-:Y:S01]  /*0030*/  BSSY.RECONVERGENT B0, `(.L_x_97) ;  /* 0x0000015000007945 */ /* 0x000fe20003800200 */
[----:B------:R-:W0:Y:S02]  /*0040*/  S2R R6, SR_TID.X ;  /* 0x0000000000067919 */ /* 0x000e240000002100 */
[----:B0-----:R-:W-:-:S13]  /*0050*/  ISETP.GT.U32.AND P0, PT, R6, R7, PT ;  /* 0x000000070600720c */ /* 0x001fda0003f04070 */
[----:B-1----:R-:W-:Y:S05]  /*0060*/  @P0 BRA `(.L_x_98) ;  /* 0x0000000000340947 */ /* 0x002fea0003800000 */
[----:B------:R-:W0:Y:S01]  /*0070*/  LDC.64 R4, c[0x0][0x380] ;  /* 0x0000e000ff047b82 */ /* 0x000e220000000a00 */
[----:B------:R-:W1:Y:S07]  /*0080*/  LDCU UR6, c[0x0][0x398] ;  /* 0x00007300ff0677ac */ /* 0x000e6e0008000800 */
[----:B------:R-:W2:Y:S01]  /*0090*/  LDC.64 R2, c[0x0][0x388] ;  /* 0x0000e200ff027b82 */ /* 0x000ea20000000a00 */
[----:B0-----:R-:W-:Y:S02]  /*00a0*/  LEA R0, R4, R7, 0x5 ;  /* 0x0000000704007211 */ /* 0x001fe400078e28ff */
[----:B------:R-:W-:-:S05]  /*00b0*/  LEA R5, R5, R6, 0x5 ;  /* 0x0000000605057211 */ /* 0x000fca00078e28ff */
[----:B-1----:R-:W-:-:S04]  /*00c0*/  IMAD R5, R0, UR6, R5 ;  /* 0x0000000600057c24 */ /* 0x002fc8000f8e0205 */
[----:B--2---:R-:W-:Y:S02]  /*00d0*/  IMAD.WIDE R2, R5, 0x4, R2 ;  /* 0x0000000405027825 */ /* 0x004fe400078e0202 */
[----:B------:R-:W0:Y:S04]  /*00e0*/  LDC.64 R4, c[0x0][0x390] ;  /* 0x0000e400ff047b82 */ /* 0x000e280000000a00 */
[----:B------:R-:W2:Y:S01]  /*00f0*/  LDG.E R3, desc[UR4][R2.64] ;  /* 0x0000000402037981 */ /* 0x000ea2000c1e1900 */
[----:B------:R-:W-:-:S05]  /*0100*/  LEA R7, R7, R6, 0x5 ;  /* 0x0000000607077211 */ /* 0x000fca00078e28ff */
[----:B0-----:R-:W-:-:S05]  /*0110*/  IMAD.WIDE.U32 R4, R7, 0x4, R4 ;  /* 0x0000000407047825 */ /* 0x001fca00078e0004 */
[----:B--2---:R1:W-:Y:S01]  /*0120*/  STG.E desc[UR4][R4.64], R3 ;  /* 0x0000000304007986 */ /* 0x0043e2000c101904 */
[----:B------:R-:W-:Y:S05]  /*0130*/  BRA `(.L_x_99) ;  /* 0x0000000000107947 */ /* 0x000fea0003800000 */
.L_x_98:
[----:B------:R-:W0:Y:S01]  /*0140*/  LDC.64 R2, c[0x0][0x390] ;  /* 0x0000e400ff027b82 */ /* 0x000e220000000a00 */
[----:B------:R-:W-:-:S05]  /*0150*/  LEA R7, R7, R6, 0x5 ;  /* 0x0000000607077211 */ /* 0x000fca00078e28ff */
[----:B0-----:R-:W-:-:S05]  /*0160*/  IMAD.WIDE.U32 R2, R7, 0x4, R2 ;  /* 0x0000000407027825 */ /* 0x001fca00078e0002 */
[----:B------:R0:W-:Y:S02]  /*0170*/  STG.E desc[UR4][R2.64], RZ ;  /* 0x000000ff02007986 */ /* 0x0001e4000c101904 */
.L_x_99:
[----:B------:R-:W-:Y:S05]  /*0180*/  BSYNC.RECONVERGENT B0 ;  /* 0x0000000000007941 */ /* 0x000fea0003800200 */
.L_x_97:
[----:B------:R-:W-:Y:S06]  /*0190*/  BAR.SYNC.DEFER_BLOCKING 0x0 ;  /* 0x0000000000007b1d */ /* 0x000fec0000010000 */
[----:B------:R-:W-:Y:S05]  /*01a0*/  EXIT ;  /* 0x000000000000794d */ /* 0x000fea0003800000 */
.L_x_100:
        /* <DEDUP_REMOVED lines=13> */
.L_x_110:


//--------------------- .text._Z14load_full_tileiiPfS_i --------------------------
	.section	.text._Z14load_full_tileiiPfS_i,"ax",@progbits
	.align	128
        .global         _Z14load_full_tileiiPfS_i
        .type           _Z14load_full_tileiiPfS_i,@function
        .size           _Z14load_full_tileiiPfS_i,(.L_x_111 - _Z14load_full_tileiiPfS_i)
        .other          _Z14load_full_tileiiPfS_i,@"STO_CUDA_ENTRY STV_DEFAULT"
_Z14load_full_tileiiPfS_i:
.text._Z14load_full_tileiiPfS_i:
[----:B------:R-:W-:Y:S01]  /*0000*/  LDC R1, c[0x0][0x37c] ;  /* 0x0000df00ff017b82 */ /* 0x000fe20000000800 */
[----:B------:R-:W0:Y:S07]  /*0010*/  S2R R7, SR_TID.Y ;  /* 0x0000000000077919 */ /* 0x000e2e0000002200 */
[----:B------:R-:W0:Y:S01]  /*0020*/  LDC.64 R4, c[0x0][0x380] ;  /* 0x0000e000ff047b82 */ /* 0x000e220000000a00 */
[----:B------:R-:W1:Y:S01]  /*0030*/  LDCU UR6, c[0x0][0x398] ;  /* 0x00007300ff0677ac */ /* 0x000e620008000800 */
[----:B------:R-:W2:Y:S01]  /*0040*/  S2R R6, SR_TID.X ;  /* 0x0000000000067919 */ /* 0x000ea20000002100 */
[----:B------:R-:W3:Y:S05]  /*0050*/  LDCU.64 UR4, c[0x0][0x358] ;  /* 0x00006b00ff0477ac */ /* 0x000eea0008000a00 */
[----:B------:R-:W4:Y:S01]  /*0060*/  LDC.64 R2, c[0x0][0x388] ;  /* 0x0000e200ff027b82 */ /* 0x000f220000000a00 */
[----:B0-----:R-:W-:-:S02]  /*0070*/  LEA R0, R4, R7, 0x5 ;  /* 0x0000000704007211 */ /* 0x001fc400078e28ff */
[----:B--2---:R-:W-:-:S05]  /*0080*/  LEA R5, R5, R6, 0x5 ;  /* 0x0000000605057211 */ /* 0x004fca00078e28ff */
[----:B-1----:R-:W-:-:S04]  /*0090*/  IMAD R5, R0, UR6, R5 ;  /* 0x0000000600057c24 */ /* 0x002fc8000f8e0205 */
[----:B----4-:R-:W-:Y:S02]  /*00a0*/  IMAD.WIDE R2, R5, 0x4, R2 ;  /* 0x0000000405027825 */ /* 0x010fe400078e0202 */
[----:B------:R-:W0:Y:S04]  /*00b0*/  LDC.64 R4, c[0x0][0x390] ;  /* 0x0000e400ff047b82 */ /* 0x000e280000000a00 */
[----:B---3--:R-:W2:Y:S01]  /*00c0*/  LDG.E R3, desc[UR4][R2.64] ;  /* 0x0000000402037981 */ /* 0x008ea2000c1e1900 */
[----:B------:R-:W-:-:S05]  /*00d0*/  LEA R7, R7, R6, 0x5 ;  /* 0x0000000607077211 */ /* 0x000fca00078e28ff */
[----:B0-----:R-:W-:-:S05]  /*00e0*/  IMAD.WIDE.U32 R4, R7, 0x4, R4 ;  /* 0x0000000407047825 */ /* 0x001fca00078e0004 */
[----:B--2---:R-:W-:Y:S01]  /*00f0*/  STG.E desc[UR4][R4.64], R3 ;  /* 0x0000000304007986 */ /* 0x004fe2000c101904 */
[----:B------:R-:W-:Y:S06]  /*0100*/  BAR.SYNC.DEFER_BLOCKING 0x0 ;  /* 0x0000000000007b1d */ /* 0x000fec0000010000 */
[----:B------:R-:W-:Y:S05]  /*0110*/  EXIT ;  /* 0x000000000000794d */ /* 0x000fea0003800000 */
.L_x_101:
        /* <DEDUP_REMOVED lines=14> */
.L_x_111:


//--------------------- .nv.shared.reserved.0     --------------------------
	.section	.nv.shared.reserved.0,"aw",@nobits
	.weak		__nv_reservedSMEM_offset_0_alias
	.size		__nv_reservedSMEM_offset_0_alias, 0, 64
	.other		__nv_reservedSMEM_offset_0_alias,@"STO_CUDA_RESERVED_SHARED STV_DEFAULT"
__nv_reservedSMEM_offset_0_alias:
	.zero		0
	.zero		64


//--------------------- .nv.shared._Z9step2_opsPfiS_i --------------------------
	.section	.nv.shared._Z9step2_opsPfiS_i,"aw",@nobits
	.sectionflags	@""
	.align	4
.nv.shared._Z9step2_opsPfiS_i:
	.zero		5120


//--------------------- .nv.shared._Z12update_blockPfiS_ii --------------------------
	.section	.nv.shared._Z12update_blockPfiS_ii,"aw",@nobits
	.sectionflags	@""
	.align	4
.nv.shared._Z12update_blockPfiS_ii:
	.zero		5120


//--------------------- .nv.shared._Z9step1_opsPfiiiS_ --------------------------
	.section	.nv.shared._Z9step1_opsPfiiiS_,"aw",@nobits
	.sectionflags	@""
	.align	4
.nv.shared._Z9step1_opsPfiiiS_:
	.zero		9216


//--------------------- .nv.constant0._Z11set_to_zeroPfi --------------------------
	.section	.nv.constant0._Z11set_to_zeroPfi,"a",@progbits
	.sectionflags	@""
	.align	4
.nv.constant0._Z11set_to_zeroPfi:
	.zero		908


//--------------------- .nv.constant0._Z15factor_trianglePfiS_i --------------------------
	.section	.nv.constant0._Z15factor_trianglePfiS_i,"a",@progbits
	.sectionflags	@""
	.align	4
.nv.constant0._Z15factor_trianglePfiS_i:
	.zero		924


//--------------------- .nv.constant0._Z9step2_opsPfiS_i --------------------------
	.section	.nv.constant0._Z9step2_opsPfiS_i,"a",@progbits
	.sectionflags	@""
	.align	4
.nv.constant0._Z9step2_opsPfiS_i:
	.zero		924


//--------------------- .nv.constant0._Z12update_blockPfiS_ii --------------------------
	.section	.nv.constant0._Z12update_blockPfiS_ii,"a",@progbits
	.sectionflags	@""
	.align	4
.nv.constant0._Z12update_blockPfiS_ii:
	.zero		928


//--------------------- .nv.constant0._Z9step1_opsPfiiiS_ --------------------------
	.section	.nv.constant0._Z9step1_opsPfiiiS_,"a",@progbits
	.sectionflags	@""
	.align	4
.nv.constant0._Z9step1_opsPfiiiS_:
	.zero		928


//--------------------- .nv.constant0._Z15load_lower_tileiiPfS_i --------------------------
	.section	.nv.constant0._Z15load_lower_tileiiPfS_i,"a",@progbits
	.sectionflags	@""
	.align	4
.nv.constant0._Z15load_lower_tileiiPfS_i:
	.zero		924


//--------------------- .nv.constant0._Z14load_full_tileiiPfS_i --------------------------
	.section	.nv.constant0._Z14load_full_tileiiPfS_i,"a",@progbits
	.sectionflags	@""
	.align	4
.nv.constant0._Z14load_full_tileiiPfS_i:
	.zero		924


//--------------------- SYMBOLS --------------------------

	.type		.nv.reservedSmem.offset0,@object
	.size		.nv.reservedSmem.offset0,0x4
	.type		.nv.reservedSmem.cap,@object
	.size		.nv.reservedSmem.cap,0x4
